	.target	sm_90a

	.elftype	@"ET_EXEC"


//--------------------- .note.nv.tkinfo           --------------------------
	.section	.note.nv.tkinfo,"",@"SHT_NOTE"
	.sectionflags	@"SHF_NOTE_NV_TKINFO"
	.tkinfo
        /*0018*/ 	.word	0x00000002
        /*0030*/ 	.string	""
        /*0030*/ 	.string	"ptxas"
        /*0030*/ 	.string	"Cuda compilation tools, release 13.0, V13.0.88"
        /*0030*/ 	.string	"Build cuda_13.0.r13.0/compiler.36424714_0"
        /*0030*/ 	.string	"-arch sm_90a -m 64 "



//--------------------- .note.nv.cuinfo           --------------------------
	.section	.note.nv.cuinfo,"",@"SHT_NOTE"
	.sectionflags	@"SHF_NOTE_NV_CUINFO"
        /*0018*/ 	.short	0x0002
        /*001a*/ 	.short	0x005a
        /*001c*/ 	.short	0x0082
	.zero		2


//--------------------- .nv.info                  --------------------------
	.section	.nv.info,"",@"SHT_CUDA_INFO"
	.align	4


	//----- nvinfo : EIATTR_REGCOUNT
	.align		4
        /*0000*/ 	.byte	0x04, 0x2f
        /*0002*/ 	.short	(.L_15 - .L_14)
	.align		4
.L_14:
        /*0004*/ 	.word	index@(_ZN7cutlass13device_kernelINS_4gemm6kernel13GemmUniversalIN4cute5tupleIJiiiiEEENS1_10collective13CollectiveMmaINS1_34MainloopSm90TmaGmmaWarpSpecializedILi6ENS5_IJNS4_1CILi2EEENSA_ILi1EEESC_EEENS1_35KernelTmaWarpSpecializedCooperativeEEENS5_IJNSA_ILi128EEESG_NSA_ILi64EEEEEENS_6half_tENS5_IJlSC_lEEESJ_NS5_IJSC_llEEENS4_8TiledMMAINS4_8MMA_AtomIJNS4_4SM904GMMA26MMA_64x128x16_F32F16F16_SSILNSP_5MajorE0ELSR_1ELNSP_7ScaleInE1ELSS_1EEEEEENS4_6LayoutISD_NS5_IJSC_NSA_ILi0EEESW_EEEEENS5_IJNS4_10UnderscoreESZ_SZ_EEEEENS4_13SM90_TMA_LOADENS4_14ComposedLayoutINS4_7SwizzleILi3ELi4ELi3EEENS4_18smem_ptr_flag_bitsILi16EEENSV_INS5_IJNSA_ILi8EEESH_EEENS5_IJSH_SC_EEEEEEEvNS4_8identityENS4_23SM90_TMA_LOAD_MULTICASTENS13_IS15_S17_NSV_INS5_IJSH_S18_EEENS5_IJSC_SH_EEEEEEEvS1D_EENS_8epilogue10collective6detail29Sm90TmaWarpSpecializedAdapterINS1L_15DefaultEpilogueISJ_SK_SK_NS1K_6thread17LinearCombinationISJ_Li1EffLNS1P_9ScaleType4KindE0ELNS_15FloatRoundStyleE2ESJ_EENS1_15EpilogueDefaultEEEEEvvEEEEvNT_6ParamsE)
        /*0008*/ 	.word	0x000000a8


	//----- nvinfo : EIATTR_FRAME_SIZE
	.align		4
.L_15:
        /*000c*/ 	.byte	0x04, 0x11
        /*000e*/ 	.short	(.L_17 - .L_16)
	.align		4
.L_16:
        /*0010*/ 	.word	index@(_ZN7cutlass13device_kernelINS_4gemm6kernel13GemmUniversalIN4cute5tupleIJiiiiEEENS1_10collective13CollectiveMmaINS1_34MainloopSm90TmaGmmaWarpSpecializedILi6ENS5_IJNS4_1CILi2EEENSA_ILi1EEESC_EEENS1_35KernelTmaWarpSpecializedCooperativeEEENS5_IJNSA_ILi128EEESG_NSA_ILi64EEEEEENS_6half_tENS5_IJlSC_lEEESJ_NS5_IJSC_llEEENS4_8TiledMMAINS4_8MMA_AtomIJNS4_4SM904GMMA26MMA_64x128x16_F32F16F16_SSILNSP_5MajorE0ELSR_1ELNSP_7ScaleInE1ELSS_1EEEEEENS4_6LayoutISD_NS5_IJSC_NSA_ILi0EEESW_EEEEENS5_IJNS4_10UnderscoreESZ_SZ_EEEEENS4_13SM90_TMA_LOADENS4_14ComposedLayoutINS4_7SwizzleILi3ELi4ELi3EEENS4_18smem_ptr_flag_bitsILi16EEENSV_INS5_IJNSA_ILi8EEESH_EEENS5_IJSH_SC_EEEEEEEvNS4_8identityENS4_23SM90_TMA_LOAD_MULTICASTENS13_IS15_S17_NSV_INS5_IJSH_S18_EEENS5_IJSC_SH_EEEEEEEvS1D_EENS_8epilogue10collective6detail29Sm90TmaWarpSpecializedAdapterINS1L_15DefaultEpilogueISJ_SK_SK_NS1K_6thread17LinearCombinationISJ_Li1EffLNS1P_9ScaleType4KindE0ELNS_15FloatRoundStyleE2ESJ_EENS1_15EpilogueDefaultEEEEEvvEEEEvNT_6ParamsE)
        /*0014*/ 	.word	0x00000000


	//----- nvinfo : EIATTR_MIN_STACK_SIZE
	.align		4
.L_17:
        /*0018*/ 	.byte	0x04, 0x12
        /*001a*/ 	.short	(.L_19 - .L_18)
	.align		4
.L_18:
        /*001c*/ 	.word	index@(_ZN7cutlass13device_kernelINS_4gemm6kernel13GemmUniversalIN4cute5tupleIJiiiiEEENS1_10collective13CollectiveMmaINS1_34MainloopSm90TmaGmmaWarpSpecializedILi6ENS5_IJNS4_1CILi2EEENSA_ILi1EEESC_EEENS1_35KernelTmaWarpSpecializedCooperativeEEENS5_IJNSA_ILi128EEESG_NSA_ILi64EEEEEENS_6half_tENS5_IJlSC_lEEESJ_NS5_IJSC_llEEENS4_8TiledMMAINS4_8MMA_AtomIJNS4_4SM904GMMA26MMA_64x128x16_F32F16F16_SSILNSP_5MajorE0ELSR_1ELNSP_7ScaleInE1ELSS_1EEEEEENS4_6LayoutISD_NS5_IJSC_NSA_ILi0EEESW_EEEEENS5_IJNS4_10UnderscoreESZ_SZ_EEEEENS4_13SM90_TMA_LOADENS4_14ComposedLayoutINS4_7SwizzleILi3ELi4ELi3EEENS4_18smem_ptr_flag_bitsILi16EEENSV_INS5_IJNSA_ILi8EEESH_EEENS5_IJSH_SC_EEEEEEEvNS4_8identityENS4_23SM90_TMA_LOAD_MULTICASTENS13_IS15_S17_NSV_INS5_IJSH_S18_EEENS5_IJSC_SH_EEEEEEEvS1D_EENS_8epilogue10collective6detail29Sm90TmaWarpSpecializedAdapterINS1L_15DefaultEpilogueISJ_SK_SK_NS1K_6thread17LinearCombinationISJ_Li1EffLNS1P_9ScaleType4KindE0ELNS_15FloatRoundStyleE2ESJ_EENS1_15EpilogueDefaultEEEEEvvEEEEvNT_6ParamsE)
        /*0020*/ 	.word	0x00000000
.L_19:


//--------------------- .nv.compat                --------------------------
	.section	.nv.compat,"",@"SHT_CUDA_COMPAT_INFO"
	.align	4
        /*0000*/ 	.byte	0x02, 0x09, 0x01, 0x00, 0x02, 0x02, 0x04, 0x00, 0x02, 0x05, 0x05, 0x00, 0x03, 0x07, 0x01, 0x01
        /*0010*/ 	.byte	0x02, 0x03, 0x01, 0x00, 0x02, 0x06, 0x01, 0x00, 0x04, 0x0b, 0x08, 0x00, 0x00, 0x00, 0x00, 0x00
        /*0020*/ 	.byte	0x00, 0x00, 0x00, 0x00


//--------------------- .nv.info._ZN7cutlass13device_kernelINS_4gemm6kernel13GemmUniversalIN4cute5tupleIJiiiiEEENS1_10collective13CollectiveMmaINS1_34MainloopSm90TmaGmmaWarpSpecializedILi6ENS5_IJNS4_1CILi2EEENSA_ILi1EEESC_EEENS1_35KernelTmaWarpSpecializedCooperativeEEENS5_IJNSA_ILi128EEESG_NSA_ILi64EEEEEENS_6half_tENS5_IJlSC_lEEESJ_NS5_IJSC_llEEENS4_8TiledMMAINS4_8MMA_AtomIJNS4_4SM904GMMA26MMA_64x128x16_F32F16F16_SSILNSP_5MajorE0ELSR_1ELNSP_7ScaleInE1ELSS_1EEEEEENS4_6LayoutISD_NS5_IJSC_NSA_ILi0EEESW_EEEEENS5_IJNS4_10UnderscoreESZ_SZ_EEEEENS4_13SM90_TMA_LOADENS4_14ComposedLayoutINS4_7SwizzleILi3ELi4ELi3EEENS4_18smem_ptr_flag_bitsILi16EEENSV_INS5_IJNSA_ILi8EEESH_EEENS5_IJSH_SC_EEEEEEEvNS4_8identityENS4_23SM90_TMA_LOAD_MULTICASTENS13_IS15_S17_NSV_INS5_IJSH_S18_EEENS5_IJSC_SH_EEEEEEEvS1D_EENS_8epilogue10collective6detail29Sm90TmaWarpSpecializedAdapterINS1L_15DefaultEpilogueISJ_SK_SK_NS1K_6thread17LinearCombinationISJ_Li1EffLNS1P_9ScaleType4KindE0ELNS_15FloatRoundStyleE2ESJ_EENS1_15EpilogueDefaultEEEEEvvEEEEvNT_6ParamsE --------------------------
	.section	.nv.info._ZN7cutlass13device_kernelINS_4gemm6kernel13GemmUniversalIN4cute5tupleIJiiiiEEENS1_10collective13CollectiveMmaINS1_34MainloopSm90TmaGmmaWarpSpecializedILi6ENS5_IJNS4_1CILi2EEENSA_ILi1EEESC_EEENS1_35KernelTmaWarpSpecializedCooperativeEEENS5_IJNSA_ILi128EEESG_NSA_ILi64EEEEEENS_6half_tENS5_IJlSC_lEEESJ_NS5_IJSC_llEEENS4_8TiledMMAINS4_8MMA_AtomIJNS4_4SM904GMMA26MMA_64x128x16_F32F16F16_SSILNSP_5MajorE0ELSR_1ELNSP_7ScaleInE1ELSS_1EEEEEENS4_6LayoutISD_NS5_IJSC_NSA_ILi0EEESW_EEEEENS5_IJNS4_10UnderscoreESZ_SZ_EEEEENS4_13SM90_TMA_LOADENS4_14ComposedLayoutINS4_7SwizzleILi3ELi4ELi3EEENS4_18smem_ptr_flag_bitsILi16EEENSV_INS5_IJNSA_ILi8EEESH_EEENS5_IJSH_SC_EEEEEEEvNS4_8identityENS4_23SM90_TMA_LOAD_MULTICASTENS13_IS15_S17_NSV_INS5_IJSH_S18_EEENS5_IJSC_SH_EEEEEEEvS1D_EENS_8epilogue10collective6detail29Sm90TmaWarpSpecializedAdapterINS1L_15DefaultEpilogueISJ_SK_SK_NS1K_6thread17LinearCombinationISJ_Li1EffLNS1P_9ScaleType4KindE0ELNS_15FloatRoundStyleE2ESJ_EENS1_15EpilogueDefaultEEEEEvvEEEEvNT_6ParamsE,"",@"SHT_CUDA_INFO"
	.sectionflags	@""
	.align	4


	//----- nvinfo : EIATTR_CUDA_API_VERSION
	.align		4
        /*0000*/ 	.byte	0x04, 0x37
        /*0002*/ 	.short	(.L_21 - .L_20)
.L_20:
        /*0004*/ 	.word	0x00000082


	//----- nvinfo : EIATTR_KPARAM_INFO
	.align		4
.L_21:
        /*0008*/ 	.byte	0x04, 0x17
        /*000a*/ 	.short	(.L_23 - .L_22)
.L_22:
        /*000c*/ 	.word	0x00000000
        /*0010*/ 	.short	0x0000
        /*0012*/ 	.short	0x0070
        /*0014*/ 	.byte	0x00, 0xf0, 0x01, 0x10


	//----- nvinfo : EIATTR_SPARSE_MMA_MASK
	.align		4
.L_23:
        /*0018*/ 	.byte	0x03, 0x50
        /*001a*/ 	.short	0x0000


	//----- nvinfo : EIATTR_MAXREG_COUNT
	.align		4
        /*001c*/ 	.byte	0x03, 0x1b
        /*001e*/ 	.short	0x00a8


	//----- nvinfo : EIATTR_NUM_BARRIERS
	.align		4
        /*0020*/ 	.byte	0x02, 0x4c
        /*0022*/ 	.byte	0x01
	.zero		1


	//----- nvinfo : EIATTR_EXTERNS
	.align		4
        /*0024*/ 	.byte	0x04, 0x0f
        /*0026*/ 	.short	(.L_25 - .L_24)


	//   ....[0]....
	.align		4
.L_24:
        /*0028*/ 	.word	index@(__assertfail)


	//----- nvinfo : EIATTR_MERCURY_ISA_VERSION
	.align		4
.L_25:
        /*002c*/ 	.byte	0x03, 0x5f
        /*002e*/ 	.short	0x0101


	//----- nvinfo : EIATTR_INT_WARP_WIDE_INSTR_OFFSETS
	.align		4
        /*0030*/ 	.byte	0x04, 0x31
        /*0032*/ 	.short	(.L_27 - .L_26)


	//   ....[0]....
.L_26:
        /*0034*/ 	.word	0x000004d0


	//   ....[1]....
        /*0038*/ 	.word	0x00000500


	//   ....[2]....
        /*003c*/ 	.word	0x000006c0


	//   ....[3]....
        /*0040*/ 	.word	0x00001f40


	//----- nvinfo : EIATTR_COOP_GROUP_MASK_REGIDS
	.align		4
.L_27:
        /*0044*/ 	.byte	0x04, 0x29
        /*0046*/ 	.short	(.L_29 - .L_28)


	//   ....[0]....
.L_28:
        /*0048*/ 	.word	0xffffffff


	//   ....[1]....
        /*004c*/ 	.word	0xffffffff


	//   ....[2]....
        /*0050*/ 	.word	0xffffffff


	//   ....[3]....
        /*0054*/ 	.word	0xffffffff


	//   ....[4]....
        /*0058*/ 	.word	0xffffffff


	//   ....[5]....
        /*005c*/ 	.word	0xffffffff


	//----- nvinfo : EIATTR_COOP_GROUP_INSTR_OFFSETS
	.align		4
.L_29:
        /*0060*/ 	.byte	0x04, 0x28
        /*0062*/ 	.short	(.L_31 - .L_30)


	//   ....[0]....
.L_30:
        /*0064*/ 	.word	0x00000060


	//   ....[1]....
        /*0068*/ 	.word	0x00000070


	//   ....[2]....
        /*006c*/ 	.word	0x00000130


	//   ....[3]....
        /*0070*/ 	.word	0x00000310


	//   ....[4]....
        /*0074*/ 	.word	0x00000840


	//   ....[5]....
        /*0078*/ 	.word	0x000014c0


	//----- nvinfo : EIATTR_REG_RECONFIG
	.align		4
.L_31:
        /*007c*/ 	.byte	0x01, 0x54
	.zero		2


	//----- nvinfo : EIATTR_SYSCALL_OFFSETS
	.align		4
        /*0080*/ 	.byte	0x04, 0x46
        /*0082*/ 	.short	(.L_33 - .L_32)


	//   ....[0]....
.L_32:
        /*0084*/ 	.word	0x000016b0


	//----- nvinfo : EIATTR_MBARRIER_INSTR_OFFSETS
	.align		4
.L_33:
        /*0088*/ 	.byte	0x04, 0x39
        /*008a*/ 	.short	(.L_35 - .L_34)


	//   ....[0]....
.L_34:
        /*008c*/ 	.word	0x00000230
        /*0090*/ 	.word	0x000000ff
        /*0094*/ 	.word	0x00000000
        /*0098*/ 	.short	0x0100
        /*009a*/ 	.byte	0x08
	.zero		1


	//   ....[1]....
        /*009c*/ 	.word	0x00000240
        /*00a0*/ 	.word	0x000000ff
        /*00a4*/ 	.word	0x00000030
        /*00a8*/ 	.short	0x0100
        /*00aa*/ 	.byte	0x08
	.zero		1


	//   ....[2]....
        /*00ac*/ 	.word	0x00000250
        /*00b0*/ 	.word	0x000000ff
        /*00b4*/ 	.word	0x00000008
        /*00b8*/ 	.short	0x0100
        /*00ba*/ 	.byte	0x08
	.zero		1


	//   ....[3]....
        /*00bc*/ 	.word	0x00000260
        /*00c0*/ 	.word	0x000000ff
        /*00c4*/ 	.word	0x00000038
        /*00c8*/ 	.short	0x0100
        /*00ca*/ 	.byte	0x08
	.zero		1


	//   ....[4]....
        /*00cc*/ 	.word	0x00000270
        /*00d0*/ 	.word	0x000000ff
        /*00d4*/ 	.word	0x00000010
        /*00d8*/ 	.short	0x0100
        /*00da*/ 	.byte	0x08
	.zero		1


	//   ....[5]....
        /*00dc*/ 	.word	0x00000280
        /*00e0*/ 	.word	0x000000ff
        /*00e4*/ 	.word	0x00000040
        /*00e8*/ 	.short	0x0100
        /*00ea*/ 	.byte	0x08
	.zero		1


	//   ....[6]....
        /*00ec*/ 	.word	0x00000290
        /*00f0*/ 	.word	0x000000ff
        /*00f4*/ 	.word	0x00000018
        /*00f8*/ 	.short	0x0100
        /*00fa*/ 	.byte	0x08
	.zero		1


	//   ....[7]....
        /*00fc*/ 	.word	0x000002a0
        /*0100*/ 	.word	0x000000ff
        /*0104*/ 	.word	0x00000048
        /*0108*/ 	.short	0x0100
        /*010a*/ 	.byte	0x08
	.zero		1


	//   ....[8]....
        /*010c*/ 	.word	0x000002b0
        /*0110*/ 	.word	0x000000ff
        /*0114*/ 	.word	0x00000020
        /*0118*/ 	.short	0x0100
        /*011a*/ 	.byte	0x08
	.zero		1


	//   ....[9]....
        /*011c*/ 	.word	0x000002c0
        /*0120*/ 	.word	0x000000ff
        /*0124*/ 	.word	0x00000050
        /*0128*/ 	.short	0x0100
        /*012a*/ 	.byte	0x08
	.zero		1


	//   ....[10]....
        /*012c*/ 	.word	0x000002d0
        /*0130*/ 	.word	0x000000ff
        /*0134*/ 	.word	0x00000028
        /*0138*/ 	.short	0x0100
        /*013a*/ 	.byte	0x08
	.zero		1


	//   ....[11]....
        /*013c*/ 	.word	0x000002e0
        /*0140*/ 	.word	0x000000ff
        /*0144*/ 	.word	0x00000058
        /*0148*/ 	.short	0x0100
        /*014a*/ 	.byte	0x08
	.zero		1


	//   ....[12]....
        /*014c*/ 	.word	0x00000760
        /*0150*/ 	.word	0x000000ff
        /*0154*/ 	.word	0x00000070
        /*0158*/ 	.short	0x0100
        /*015a*/ 	.byte	0x06
	.zero		1


	//   ....[13]....
        /*015c*/ 	.word	0x000007e0
        /*0160*/ 	.word	0x000000ff
        /*0164*/ 	.word	0x00000078
        /*0168*/ 	.short	0x0100
        /*016a*/ 	.byte	0x06
	.zero		1


	//   ....[14]....
        /*016c*/ 	.word	0x00001770
        /*0170*/ 	.word	0x00000003
        /*0174*/ 	.word	0x00000000
        /*0178*/ 	.short	0x010a
        /*017a*/ 	.byte	0x3f
	.zero		1


	//   ....[15]....
        /*017c*/ 	.word	0x000017d0
        /*0180*/ 	.word	0x00000003
        /*0184*/ 	.word	0x00000000
        /*0188*/ 	.short	0x010a
        /*018a*/ 	.byte	0x3f
	.zero		1


	//   ....[16]....
        /*018c*/ 	.word	0x00001b50
        /*0190*/ 	.word	0x00000005
        /*0194*/ 	.word	0x00000000
        /*0198*/ 	.short	0x010a
        /*019a*/ 	.byte	0x3f
	.zero		1


	//   ....[17]....
        /*019c*/ 	.word	0x00001b90
        /*01a0*/ 	.word	0x00000005
        /*01a4*/ 	.word	0x00000000
        /*01a8*/ 	.short	0x010a
        /*01aa*/ 	.byte	0x3f
	.zero		1


	//   ....[18]....
        /*01ac*/ 	.word	0x00001df0
        /*01b0*/ 	.word	0x00000004
        /*01b4*/ 	.word	0x00000000
        /*01b8*/ 	.short	0x0101
        /*01ba*/ 	.byte	0x3f
	.zero		1


	//   ....[19]....
        /*01bc*/ 	.word	0x00001fe0
        /*01c0*/ 	.word	0x00000000
        /*01c4*/ 	.word	0x00000000
        /*01c8*/ 	.short	0x0101
        /*01ca*/ 	.byte	0x3f
	.zero		1


	//   ....[20]....
        /*01cc*/ 	.word	0x00007140
        /*01d0*/ 	.word	0x00000018
        /*01d4*/ 	.word	0x00000030
        /*01d8*/ 	.short	0x010a
        /*01da*/ 	.byte	0x3f
	.zero		1


	//   ....[21]....
        /*01dc*/ 	.word	0x00007530
        /*01e0*/ 	.word	0x00000006
        /*01e4*/ 	.word	0x00000078
        /*01e8*/ 	.short	0x0101
        /*01ea*/ 	.byte	0x3f
	.zero		1


	//   ....[22]....
        /*01ec*/ 	.word	0x00007c80
        /*01f0*/ 	.word	0x00000007
        /*01f4*/ 	.word	0x00000000
        /*01f8*/ 	.short	0x010a
        /*01fa*/ 	.byte	0x3f
	.zero		1


	//   ....[23]....
        /*01fc*/ 	.word	0x00007d00
        /*0200*/ 	.word	0x00000006
        /*0204*/ 	.word	0x00000000
        /*0208*/ 	.short	0x010a
        /*020a*/ 	.byte	0x3f
	.zero		1


	//   ....[24]....
        /*020c*/ 	.word	0x00007d90
        /*0210*/ 	.word	0x00000007
        /*0214*/ 	.word	0x00000000
        /*0218*/ 	.short	0x010a
        /*021a*/ 	.byte	0x3f
	.zero		1


	//   ....[25]....
        /*021c*/ 	.word	0x00007e20
        /*0220*/ 	.word	0x00000006
        /*0224*/ 	.word	0x00000000
        /*0228*/ 	.short	0x010a
        /*022a*/ 	.byte	0x3f
	.zero		1


	//   ....[26]....
        /*022c*/ 	.word	0x00007eb0
        /*0230*/ 	.word	0x00000007
        /*0234*/ 	.word	0x00000000
        /*0238*/ 	.short	0x010a
        /*023a*/ 	.byte	0x3f
	.zero		1


	//   ....[27]....
        /*023c*/ 	.word	0x00007f40
        /*0240*/ 	.word	0x00000005
        /*0244*/ 	.word	0x00000000
        /*0248*/ 	.short	0x010a
        /*024a*/ 	.byte	0x3f
	.zero		1


	//   ....[28]....
        /*024c*/ 	.word	0x00007fa0
        /*0250*/ 	.word	0x00000003
        /*0254*/ 	.word	0x00000000
        /*0258*/ 	.short	0x010a
        /*025a*/ 	.byte	0x3f
	.zero		1


	//   ....[29]....
        /*025c*/ 	.word	0x00007ff0
        /*0260*/ 	.word	0x00000005
        /*0264*/ 	.word	0x00000000
        /*0268*/ 	.short	0x010a
        /*026a*/ 	.byte	0x3f
	.zero		1


	//   ....[30]....
        /*026c*/ 	.word	0x000080c0
        /*0270*/ 	.word	0x00000018
        /*0274*/ 	.word	0x00000030
        /*0278*/ 	.short	0x010a
        /*027a*/ 	.byte	0x3f
	.zero		1


	//   ....[31]....
        /*027c*/ 	.word	0x00008190
        /*0280*/ 	.word	0x00000007
        /*0284*/ 	.word	0x00000000
        /*0288*/ 	.short	0x010a
        /*028a*/ 	.byte	0x3f
	.zero		1


	//   ....[32]....
        /*028c*/ 	.word	0x000081e0
        /*0290*/ 	.word	0x00000006
        /*0294*/ 	.word	0x00000000
        /*0298*/ 	.short	0x010a
        /*029a*/ 	.byte	0x3f
	.zero		1


	//   ....[33]....
        /*029c*/ 	.word	0x00008230
        /*02a0*/ 	.word	0x00000007
        /*02a4*/ 	.word	0x00000000
        /*02a8*/ 	.short	0x010a
        /*02aa*/ 	.byte	0x3f
	.zero		1


	//   ....[34]....
        /*02ac*/ 	.word	0x00008280
        /*02b0*/ 	.word	0x00000006
        /*02b4*/ 	.word	0x00000000
        /*02b8*/ 	.short	0x010a
        /*02ba*/ 	.byte	0x3f
	.zero		1


	//   ....[35]....
        /*02bc*/ 	.word	0x000082d0
        /*02c0*/ 	.word	0x00000007
        /*02c4*/ 	.word	0x00000000
        /*02c8*/ 	.short	0x010a
        /*02ca*/ 	.byte	0x3f
	.zero		1


	//----- nvinfo : EIATTR_NUM_MBARRIERS
	.align		4
.L_35:
        /*02cc*/ 	.byte	0x03, 0x38
        /*02ce*/ 	.short	0x000e


	//----- nvinfo : EIATTR_EXIT_INSTR_OFFSETS
	.align		4
        /*02d0*/ 	.byte	0x04, 0x1c
        /*02d2*/ 	.short	(.L_37 - .L_36)


	//   ....[0]....
.L_36:
        /*02d4*/ 	.word	0x00000a10


	//   ....[1]....
        /*02d8*/ 	.word	0x00001220


	//   ....[2]....
        /*02dc*/ 	.word	0x00006890


	//   ....[3]....
        /*02e0*/ 	.word	0x00006df0


	//   ....[4]....
        /*02e4*/ 	.word	0x00007f90


	//----- nvinfo : EIATTR_MAX_THREADS
	.align		4
.L_37:
        /*02e8*/ 	.byte	0x04, 0x05
        /*02ea*/ 	.short	(.L_39 - .L_38)
.L_38:
        /*02ec*/ 	.word	0x00000180
        /*02f0*/ 	.word	0x00000001
        /*02f4*/ 	.word	0x00000001


	//----- nvinfo : EIATTR_CRS_STACK_SIZE
	.align		4
.L_39:
        /*02f8*/ 	.byte	0x04, 0x1e
        /*02fa*/ 	.short	(.L_41 - .L_40)
.L_40:
        /*02fc*/ 	.word	0x00000000


	//----- nvinfo : EIATTR_CBANK_PARAM_SIZE
	.align		4
.L_41:
        /*0300*/ 	.byte	0x03, 0x19
        /*0302*/ 	.short	0x0470


	//----- nvinfo : EIATTR_PARAM_CBANK
	.align		4
        /*0304*/ 	.byte	0x04, 0x0a
        /*0306*/ 	.short	(.L_43 - .L_42)
	.align		4
.L_42:
        /*0308*/ 	.word	index@(.nv.constant0._ZN7cutlass13device_kernelINS_4gemm6kernel13GemmUniversalIN4cute5tupleIJiiiiEEENS1_10collective13CollectiveMmaINS1_34MainloopSm90TmaGmmaWarpSpecializedILi6ENS5_IJNS4_1CILi2EEENSA_ILi1EEESC_EEENS1_35KernelTmaWarpSpecializedCooperativeEEENS5_IJNSA_ILi128EEESG_NSA_ILi64EEEEEENS_6half_tENS5_IJlSC_lEEESJ_NS5_IJSC_llEEENS4_8TiledMMAINS4_8MMA_AtomIJNS4_4SM904GMMA26MMA_64x128x16_F32F16F16_SSILNSP_5MajorE0ELSR_1ELNSP_7ScaleInE1ELSS_1EEEEEENS4_6LayoutISD_NS5_IJSC_NSA_ILi0EEESW_EEEEENS5_IJNS4_10UnderscoreESZ_SZ_EEEEENS4_13SM90_TMA_LOADENS4_14ComposedLayoutINS4_7SwizzleILi3ELi4ELi3EEENS4_18smem_ptr_flag_bitsILi16EEENSV_INS5_IJNSA_ILi8EEESH_EEENS5_IJSH_SC_EEEEEEEvNS4_8identityENS4_23SM90_TMA_LOAD_MULTICASTENS13_IS15_S17_NSV_INS5_IJSH_S18_EEENS5_IJSC_SH_EEEEEEEvS1D_EENS_8epilogue10collective6detail29Sm90TmaWarpSpecializedAdapterINS1L_15DefaultEpilogueISJ_SK_SK_NS1K_6thread17LinearCombinationISJ_Li1EffLNS1P_9ScaleType4KindE0ELNS_15FloatRoundStyleE2ESJ_EENS1_15EpilogueDefaultEEEEEvvEEEEvNT_6ParamsE)
        /*030c*/ 	.short	0x0210
        /*030e*/ 	.short	0x0470


	//----- nvinfo : EIATTR_SW_WAR
	.align		4
.L_43:
        /*0310*/ 	.byte	0x04, 0x36
        /*0312*/ 	.short	(.L_45 - .L_44)
.L_44:
        /*0314*/ 	.word	0x00000008
.L_45:


//--------------------- .nv.callgraph             --------------------------
	.section	.nv.callgraph,"",@"SHT_CUDA_CALLGRAPH"
	.align	4
	.sectionentsize	8
	.align		4
        /*0000*/ 	.word	0x00000000
	.align		4
        /*0004*/ 	.word	0xffffffff
	.align		4
        /*0008*/ 	.word	index@(_ZN7cutlass13device_kernelINS_4gemm6kernel13GemmUniversalIN4cute5tupleIJiiiiEEENS1_10collective13CollectiveMmaINS1_34MainloopSm90TmaGmmaWarpSpecializedILi6ENS5_IJNS4_1CILi2EEENSA_ILi1EEESC_EEENS1_35KernelTmaWarpSpecializedCooperativeEEENS5_IJNSA_ILi128EEESG_NSA_ILi64EEEEEENS_6half_tENS5_IJlSC_lEEESJ_NS5_IJSC_llEEENS4_8TiledMMAINS4_8MMA_AtomIJNS4_4SM904GMMA26MMA_64x128x16_F32F16F16_SSILNSP_5MajorE0ELSR_1ELNSP_7ScaleInE1ELSS_1EEEEEENS4_6LayoutISD_NS5_IJSC_NSA_ILi0EEESW_EEEEENS5_IJNS4_10UnderscoreESZ_SZ_EEEEENS4_13SM90_TMA_LOADENS4_14ComposedLayoutINS4_7SwizzleILi3ELi4ELi3EEENS4_18smem_ptr_flag_bitsILi16EEENSV_INS5_IJNSA_ILi8EEESH_EEENS5_IJSH_SC_EEEEEEEvNS4_8identityENS4_23SM90_TMA_LOAD_MULTICASTENS13_IS15_S17_NSV_INS5_IJSH_S18_EEENS5_IJSC_SH_EEEEEEEvS1D_EENS_8epilogue10collective6detail29Sm90TmaWarpSpecializedAdapterINS1L_15DefaultEpilogueISJ_SK_SK_NS1K_6thread17LinearCombinationISJ_Li1EffLNS1P_9ScaleType4KindE0ELNS_15FloatRoundStyleE2ESJ_EENS1_15EpilogueDefaultEEEEEvvEEEEvNT_6ParamsE)
	.align		4
        /*000c*/ 	.word	index@(__assertfail)
	.align		4
        /*0010*/ 	.word	0x00000000
	.align		4
        /*0014*/ 	.word	0xfffffffe
	.align		4
        /*0018*/ 	.word	0x00000000
	.align		4
        /*001c*/ 	.word	0xfffffffd
	.align		4
        /*0020*/ 	.word	0x00000000
	.align		4
        /*0024*/ 	.word	0xfffffffc


//--------------------- .nv.constant4             --------------------------
	.section	.nv.constant4,"a",@progbits
	.align	8
	.align		8
.nv.constant4:
        /*0000*/ 	.dword	__assertfail
	.align		8
        /*0008*/ 	.dword	__unnamed_1
	.align		8
        /*0010*/ 	.dword	_ZN40_INTERNAL_55ae6797_4_k_cu_1dd7c6c6_342764cuda3std3__45__cpo5beginE
	.align		8
        /*0018*/ 	.dword	_ZN40_INTERNAL_55ae6797_4_k_cu_1dd7c6c6_342764cuda3std3__45__cpo3endE
	.align		8
        /*0020*/ 	.dword	_ZN40_INTERNAL_55ae6797_4_k_cu_1dd7c6c6_342764cuda3std3__45__cpo6cbeginE
	.align		8
        /*0028*/ 	.dword	_ZN40_INTERNAL_55ae6797_4_k_cu_1dd7c6c6_342764cuda3std3__45__cpo4cendE
	.align		8
        /*0030*/ 	.dword	_ZN40_INTERNAL_55ae6797_4_k_cu_1dd7c6c6_342764cuda3std3__442_GLOBAL__N__55ae6797_4_k_cu_1dd7c6c6_342766ignoreE
	.align		8
        /*0038*/ 	.dword	_ZN40_INTERNAL_55ae6797_4_k_cu_1dd7c6c6_342764cuda3std3__419piecewise_constructE
	.align		8
        /*0040*/ 	.dword	_ZN40_INTERNAL_55ae6797_4_k_cu_1dd7c6c6_342764cuda3std3__48in_placeE
	.align		8
        /*0048*/ 	.dword	_ZN40_INTERNAL_55ae6797_4_k_cu_1dd7c6c6_342764cuda3std6ranges3__45__cpo4swapE
	.align		8
        /*0050*/ 	.dword	_ZN40_INTERNAL_55ae6797_4_k_cu_1dd7c6c6_342764cuda3std6ranges3__45__cpo9iter_moveE
	.align		8
        /*0058*/ 	.dword	_ZN40_INTERNAL_55ae6797_4_k_cu_1dd7c6c6_342764cute7productE
	.align		8
        /*0060*/ 	.dword	_ZN40_INTERNAL_55ae6797_4_k_cu_1dd7c6c6_342764cute1_E
	.align		8
        /*0068*/ 	.dword	$str$22
	.align		8
        /*0070*/ 	.dword	$str$23


//--------------------- .text._ZN7cutlass13device_kernelINS_4gemm6kernel13GemmUniversalIN4cute5tupleIJiiiiEEENS1_10collective13CollectiveMmaINS1_34MainloopSm90TmaGmmaWarpSpecializedILi6ENS5_IJNS4_1CILi2EEENSA_ILi1EEESC_EEENS1_35KernelTmaWarpSpecializedCooperativeEEENS5_IJNSA_ILi128EEESG_NSA_ILi64EEEEEENS_6half_tENS5_IJlSC_lEEESJ_NS5_IJSC_llEEENS4_8TiledMMAINS4_8MMA_AtomIJNS4_4SM904GMMA26MMA_64x128x16_F32F16F16_SSILNSP_5MajorE0ELSR_1ELNSP_7ScaleInE1ELSS_1EEEEEENS4_6LayoutISD_NS5_IJSC_NSA_ILi0EEESW_EEEEENS5_IJNS4_10UnderscoreESZ_SZ_EEEEENS4_13SM90_TMA_LOADENS4_14ComposedLayoutINS4_7SwizzleILi3ELi4ELi3EEENS4_18smem_ptr_flag_bitsILi16EEENSV_INS5_IJNSA_ILi8EEESH_EEENS5_IJSH_SC_EEEEEEEvNS4_8identityENS4_23SM90_TMA_LOAD_MULTICASTENS13_IS15_S17_NSV_INS5_IJSH_S18_EEENS5_IJSC_SH_EEEEEEEvS1D_EENS_8epilogue10collective6detail29Sm90TmaWarpSpecializedAdapterINS1L_15DefaultEpilogueISJ_SK_SK_NS1K_6thread17LinearCombinationISJ_Li1EffLNS1P_9ScaleType4KindE0ELNS_15FloatRoundStyleE2ESJ_EENS1_15EpilogueDefaultEEEEEvvEEEEvNT_6ParamsE --------------------------
	.section	.text._ZN7cutlass13device_kernelINS_4gemm6kernel13GemmUniversalIN4cute5tupleIJiiiiEEENS1_10collective13CollectiveMmaINS1_34MainloopSm90TmaGmmaWarpSpecializedILi6ENS5_IJNS4_1CILi2EEENSA_ILi1EEESC_EEENS1_35KernelTmaWarpSpecializedCooperativeEEENS5_IJNSA_ILi128EEESG_NSA_ILi64EEEEEENS_6half_tENS5_IJlSC_lEEESJ_NS5_IJSC_llEEENS4_8TiledMMAINS4_8MMA_AtomIJNS4_4SM904GMMA26MMA_64x128x16_F32F16F16_SSILNSP_5MajorE0ELSR_1ELNSP_7ScaleInE1ELSS_1EEEEEENS4_6LayoutISD_NS5_IJSC_NSA_ILi0EEESW_EEEEENS5_IJNS4_10UnderscoreESZ_SZ_EEEEENS4_13SM90_TMA_LOADENS4_14ComposedLayoutINS4_7SwizzleILi3ELi4ELi3EEENS4_18smem_ptr_flag_bitsILi16EEENSV_INS5_IJNSA_ILi8EEESH_EEENS5_IJSH_SC_EEEEEEEvNS4_8identityENS4_23SM90_TMA_LOAD_MULTICASTENS13_IS15_S17_NSV_INS5_IJSH_S18_EEENS5_IJSC_SH_EEEEEEEvS1D_EENS_8epilogue10collective6detail29Sm90TmaWarpSpecializedAdapterINS1L_15DefaultEpilogueISJ_SK_SK_NS1K_6thread17LinearCombinationISJ_Li1EffLNS1P_9ScaleType4KindE0ELNS_15FloatRoundStyleE2ESJ_EENS1_15EpilogueDefaultEEEEEvvEEEEvNT_6ParamsE,"ax",@progbits
	.align	128
.text._ZN7cutlass13device_kernelINS_4gemm6kernel13GemmUniversalIN4cute5tupleIJiiiiEEENS1_10collective13CollectiveMmaINS1_34MainloopSm90TmaGmmaWarpSpecializedILi6ENS5_IJNS4_1CILi2EEENSA_ILi1EEESC_EEENS1_35KernelTmaWarpSpecializedCooperativeEEENS5_IJNSA_ILi128EEESG_NSA_ILi64EEEEEENS_6half_tENS5_IJlSC_lEEESJ_NS5_IJSC_llEEENS4_8TiledMMAINS4_8MMA_AtomIJNS4_4SM904GMMA26MMA_64x128x16_F32F16F16_SSILNSP_5MajorE0ELSR_1ELNSP_7ScaleInE1ELSS_1EEEEEENS4_6LayoutISD_NS5_IJSC_NSA_ILi0EEESW_EEEEENS5_IJNS4_10UnderscoreESZ_SZ_EEEEENS4_13SM90_TMA_LOADENS4_14ComposedLayoutINS4_7SwizzleILi3ELi4ELi3EEENS4_18smem_ptr_flag_bitsILi16EEENSV_INS5_IJNSA_ILi8EEESH_EEENS5_IJSH_SC_EEEEEEEvNS4_8identityENS4_23SM90_TMA_LOAD_MULTICASTENS13_IS15_S17_NSV_INS5_IJSH_S18_EEENS5_IJSC_SH_EEEEEEEvS1D_EENS_8epilogue10collective6detail29Sm90TmaWarpSpecializedAdapterINS1L_15DefaultEpilogueISJ_SK_SK_NS1K_6thread17LinearCombinationISJ_Li1EffLNS1P_9ScaleType4KindE0ELNS_15FloatRoundStyleE2ESJ_EENS1_15EpilogueDefaultEEEEEvvEEEEvNT_6ParamsE:
        .type           _ZN7cutlass13device_kernelINS_4gemm6kernel13GemmUniversalIN4cute5tupleIJiiiiEEENS1_10collective13CollectiveMmaINS1_34MainloopSm90TmaGmmaWarpSpecializedILi6ENS5_IJNS4_1CILi2EEENSA_ILi1EEESC_EEENS1_35KernelTmaWarpSpecializedCooperativeEEENS5_IJNSA_ILi128EEESG_NSA_ILi64EEEEEENS_6half_tENS5_IJlSC_lEEESJ_NS5_IJSC_llEEENS4_8TiledMMAINS4_8MMA_AtomIJNS4_4SM904GMMA26MMA_64x128x16_F32F16F16_SSILNSP_5MajorE0ELSR_1ELNSP_7ScaleInE1ELSS_1EEEEEENS4_6LayoutISD_NS5_IJSC_NSA_ILi0EEESW_EEEEENS5_IJNS4_10UnderscoreESZ_SZ_EEEEENS4_13SM90_TMA_LOADENS4_14ComposedLayoutINS4_7SwizzleILi3ELi4ELi3EEENS4_18smem_ptr_flag_bitsILi16EEENSV_INS5_IJNSA_ILi8EEESH_EEENS5_IJSH_SC_EEEEEEEvNS4_8identityENS4_23SM90_TMA_LOAD_MULTICASTENS13_IS15_S17_NSV_INS5_IJSH_S18_EEENS5_IJSC_SH_EEEEEEEvS1D_EENS_8epilogue10collective6detail29Sm90TmaWarpSpecializedAdapterINS1L_15DefaultEpilogueISJ_SK_SK_NS1K_6thread17LinearCombinationISJ_Li1EffLNS1P_9ScaleType4KindE0ELNS_15FloatRoundStyleE2ESJ_EENS1_15EpilogueDefaultEEEEEvvEEEEvNT_6ParamsE,@function
        .size           _ZN7cutlass13device_kernelINS_4gemm6kernel13GemmUniversalIN4cute5tupleIJiiiiEEENS1_10collective13CollectiveMmaINS1_34MainloopSm90TmaGmmaWarpSpecializedILi6ENS5_IJNS4_1CILi2EEENSA_ILi1EEESC_EEENS1_35KernelTmaWarpSpecializedCooperativeEEENS5_IJNSA_ILi128EEESG_NSA_ILi64EEEEEENS_6half_tENS5_IJlSC_lEEESJ_NS5_IJSC_llEEENS4_8TiledMMAINS4_8MMA_AtomIJNS4_4SM904GMMA26MMA_64x128x16_F32F16F16_SSILNSP_5MajorE0ELSR_1ELNSP_7ScaleInE1ELSS_1EEEEEENS4_6LayoutISD_NS5_IJSC_NSA_ILi0EEESW_EEEEENS5_IJNS4_10UnderscoreESZ_SZ_EEEEENS4_13SM90_TMA_LOADENS4_14ComposedLayoutINS4_7SwizzleILi3ELi4ELi3EEENS4_18smem_ptr_flag_bitsILi16EEENSV_INS5_IJNSA_ILi8EEESH_EEENS5_IJSH_SC_EEEEEEEvNS4_8identityENS4_23SM90_TMA_LOAD_MULTICASTENS13_IS15_S17_NSV_INS5_IJSH_S18_EEENS5_IJSC_SH_EEEEEEEvS1D_EENS_8epilogue10collective6detail29Sm90TmaWarpSpecializedAdapterINS1L_15DefaultEpilogueISJ_SK_SK_NS1K_6thread17LinearCombinationISJ_Li1EffLNS1P_9ScaleType4KindE0ELNS_15FloatRoundStyleE2ESJ_EENS1_15EpilogueDefaultEEEEEvvEEEEvNT_6ParamsE,(.L_x_201 - _ZN7cutlass13device_kernelINS_4gemm6kernel13GemmUniversalIN4cute5tupleIJiiiiEEENS1_10collective13CollectiveMmaINS1_34MainloopSm90TmaGmmaWarpSpecializedILi6ENS5_IJNS4_1CILi2EEENSA_ILi1EEESC_EEENS1_35KernelTmaWarpSpecializedCooperativeEEENS5_IJNSA_ILi128EEESG_NSA_ILi64EEEEEENS_6half_tENS5_IJlSC_lEEESJ_NS5_IJSC_llEEENS4_8TiledMMAINS4_8MMA_AtomIJNS4_4SM904GMMA26MMA_64x128x16_F32F16F16_SSILNSP_5MajorE0ELSR_1ELNSP_7ScaleInE1ELSS_1EEEEEENS4_6LayoutISD_NS5_IJSC_NSA_ILi0EEESW_EEEEENS5_IJNS4_10UnderscoreESZ_SZ_EEEEENS4_13SM90_TMA_LOADENS4_14ComposedLayoutINS4_7SwizzleILi3ELi4ELi3EEENS4_18smem_ptr_flag_bitsILi16EEENSV_INS5_IJNSA_ILi8EEESH_EEENS5_IJSH_SC_EEEEEEEvNS4_8identityENS4_23SM90_TMA_LOAD_MULTICASTENS13_IS15_S17_NSV_INS5_IJSH_S18_EEENS5_IJSC_SH_EEEEEEEvS1D_EENS_8epilogue10collective6detail29Sm90TmaWarpSpecializedAdapterINS1L_15DefaultEpilogueISJ_SK_SK_NS1K_6thread17LinearCombinationISJ_Li1EffLNS1P_9ScaleType4KindE0ELNS_15FloatRoundStyleE2ESJ_EENS1_15EpilogueDefaultEEEEEvvEEEEvNT_6ParamsE)
        .other          _ZN7cutlass13device_kernelINS_4gemm6kernel13GemmUniversalIN4cute5tupleIJiiiiEEENS1_10collective13CollectiveMmaINS1_34MainloopSm90TmaGmmaWarpSpecializedILi6ENS5_IJNS4_1CILi2EEENSA_ILi1EEESC_EEENS1_35KernelTmaWarpSpecializedCooperativeEEENS5_IJNSA_ILi128EEESG_NSA_ILi64EEEEEENS_6half_tENS5_IJlSC_lEEESJ_NS5_IJSC_llEEENS4_8TiledMMAINS4_8MMA_AtomIJNS4_4SM904GMMA26MMA_64x128x16_F32F16F16_SSILNSP_5MajorE0ELSR_1ELNSP_7ScaleInE1ELSS_1EEEEEENS4_6LayoutISD_NS5_IJSC_NSA_ILi0EEESW_EEEEENS5_IJNS4_10UnderscoreESZ_SZ_EEEEENS4_13SM90_TMA_LOADENS4_14ComposedLayoutINS4_7SwizzleILi3ELi4ELi3EEENS4_18smem_ptr_flag_bitsILi16EEENSV_INS5_IJNSA_ILi8EEESH_EEENS5_IJSH_SC_EEEEEEEvNS4_8identityENS4_23SM90_TMA_LOAD_MULTICASTENS13_IS15_S17_NSV_INS5_IJSH_S18_EEENS5_IJSC_SH_EEEEEEEvS1D_EENS_8epilogue10collective6detail29Sm90TmaWarpSpecializedAdapterINS1L_15DefaultEpilogueISJ_SK_SK_NS1K_6thread17LinearCombinationISJ_Li1EffLNS1P_9ScaleType4KindE0ELNS_15FloatRoundStyleE2ESJ_EENS1_15EpilogueDefaultEEEEEvvEEEEvNT_6ParamsE,@"STO_CUDA_ENTRY STV_DEFAULT"
_ZN7cutlass13device_kernelINS_4gemm6kernel13GemmUniversalIN4cute5tupleIJiiiiEEENS1_10collective13CollectiveMmaINS1_34MainloopSm90TmaGmmaWarpSpecializedILi6ENS5_IJNS4_1CILi2EEENSA_ILi1EEESC_EEENS1_35KernelTmaWarpSpecializedCooperativeEEENS5_IJNSA_ILi128EEESG_NSA_ILi64EEEEEENS_6half_tENS5_IJlSC_lEEESJ_NS5_IJSC_llEEENS4_8TiledMMAINS4_8MMA_AtomIJNS4_4SM904GMMA26MMA_64x128x16_F32F16F16_SSILNSP_5MajorE0ELSR_1ELNSP_7ScaleInE1ELSS_1EEEEEENS4_6LayoutISD_NS5_IJSC_NSA_ILi0EEESW_EEEEENS5_IJNS4_10UnderscoreESZ_SZ_EEEEENS4_13SM90_TMA_LOADENS4_14ComposedLayoutINS4_7SwizzleILi3ELi4ELi3EEENS4_18smem_ptr_flag_bitsILi16EEENSV_INS5_IJNSA_ILi8EEESH_EEENS5_IJSH_SC_EEEEEEEvNS4_8identityENS4_23SM90_TMA_LOAD_MULTICASTENS13_IS15_S17_NSV_INS5_IJSH_S18_EEENS5_IJSC_SH_EEEEEEEvS1D_EENS_8epilogue10collective6detail29Sm90TmaWarpSpecializedAdapterINS1L_15DefaultEpilogueISJ_SK_SK_NS1K_6thread17LinearCombinationISJ_Li1EffLNS1P_9ScaleType4KindE0ELNS_15FloatRoundStyleE2ESJ_EENS1_15EpilogueDefaultEEEEEvvEEEEvNT_6ParamsE:
[----:B------:R-:W0:Y:S01]  /*0000*/  LDC R1, c[0x0][0x28] ;  /* 0x00000a00ff017b82 */ /* 0x000e220000000800 */
[----:B------:R-:W1:Y:S01]  /*0010*/  S2R R95, SR_TID.X ;  /* 0x00000000005f7919 */ /* 0x000e620000002100 */
[----:B------:R-:W-:Y:S01]  /*0020*/  ELECT P0, URZ, PT ;  /* 0x00000000003f782f */ /* 0x000fe20003800000 */
[----:B------:R-:W-:Y:S01]  /*0030*/  BSSY B0, `(.L_x_0) ;  /* 0x000000f000007945 */ /* 0x000fe20003800000 */
[--C-:B-1----:R-:W-:Y:S02]  /*0040*/  SHF.R.U32.HI R0, RZ, 0x5, R95.reuse ;  /* 0x00000005ff007819 */ /* 0x102fe4000001165f */
[----:B------:R-:W-:-:S03]  /*0050*/  SHF.R.U32.HI R6, RZ, 0x7, R95 ;  /* 0x00000007ff067819 */ /* 0x000fc6000001165f */
[----:B------:R-:W1:Y:S04]  /*0060*/  SHFL.IDX PT, R3, R0, RZ, 0x1f ;  /* 0x00001fff00037589 */ /* 0x000e6800000e0000 */
[----:B------:R2:W3:Y:S01]  /*0070*/  SHFL.IDX PT, R2, R6, RZ, 0x1f ;  /* 0x00001fff06027589 */ /* 0x0004e200000e0000 */
[----:B-1----:R-:W-:-:S13]  /*0080*/  ISETP.NE.OR P0, PT, R3, RZ, !P0 ;  /* 0x000000ff0300720c */ /* 0x002fda0004705670 */
[----:B0-23--:R-:W-:Y:S05]  /*0090*/  @P0 BRA `(.L_x_1) ;  /* 0x0000000000200947 */ /* 0x00dfea0003800000 */
[----:B------:R-:W-:Y:S02]  /*00a0*/  ULDC.64 UR4, c[0x0][0x198] ;  /* 0x0000660000047ab9 */ /* 0x000fe40000000a00 */
[----:B------:R-:W-:Y:S02]  /*00b0*/  UIADD3 UR6, UP0, UR4, 0xf0, URZ ;  /* 0x000000f004067890 */ /* 0x000fe4000ff1e03f */
[----:B------:R-:W-:Y:S02]  /*00c0*/  UIADD3 UR4, UP1, UR4, 0x1f0, URZ ;  /* 0x000001f004047890 */ /* 0x000fe4000ff3e03f */
[----:B------:R-:W-:Y:S02]  /*00d0*/  UIADD3.X UR7, URZ, UR5, URZ, UP0, !UPT ;  /* 0x000000053f077290 */ /* 0x000fe400087fe43f */
[----:B------:R-:W-:-:S07]  /*00e0*/  UIADD3.X UR5, URZ, UR5, URZ, UP1, !UPT ;  /* 0x000000053f057290 */ /* 0x000fce0008ffe43f */
[----:B------:R0:W-:Y:S02]  /*00f0*/  UTMACCTL.PF [UR6] ;  /* 0x00000000060079b9 */ /* 0x0001e40008040000 */
[----:B------:R0:W-:Y:S02]  /*0100*/  UTMACCTL.PF [UR4] ;  /* 0x00000000040079b9 */ /* 0x0001e40008040000 */
[----:B0-----:R-:W-:Y:S01]  /*0110*/  NOP ;  /* 0x0000000000007918 */ /* 0x001fe20000000000 */
.L_x_1:
[----:B------:R-:W-:Y:S05]  /*0120*/  BSYNC B0 ;  /* 0x0000000000007941 */ /* 0x000fea0003800000 */
.L_x_0:
[----:B------:R-:W0:Y:S02]  /*0130*/  SHFL.IDX PT, R5, R0, RZ, 0x1f ;  /* 0x00001fff00057589 */ /* 0x000e2400000e0000 */
[----:B0-----:R-:W-:-:S13]  /*0140*/  ISETP.NE.AND P0, PT, R5, RZ, PT ;  /* 0x000000ff0500720c */ /* 0x001fda0003f05270 */
[----:B------:R-:W-:Y:S05]  /*0150*/  @P0 BRA `(.L_x_2) ;  /* 0x0000000000680947 */ /* 0x000fea0003800000 */
[----:B------:R-:W0:Y:S01]  /*0160*/  S2UR UR8, SR_CgaCtaId ;  /* 0x00000000000879c3 */ /* 0x000e220000008800 */
[----:B------:R-:W-:Y:S01]  /*0170*/  UMOV UR4, 0x400 ;  /* 0x0000040000047882 */ /* 0x000fe20000000000 */
[----:B------:R-:W-:Y:S01]  /*0180*/  UMOV UR5, 0x1 ;  /* 0x0000000100057882 */ /* 0x000fe20000000000 */
[----:B------:R-:W-:Y:S01]  /*0190*/  UMOV UR6, 0x4 ;  /* 0x0000000400067882 */ /* 0x000fe20000000000 */
[----:B------:R-:W-:Y:S01]  /*01a0*/  ELECT P0, URZ, PT ;  /* 0x00000000003f782f */ /* 0x000fe20003800000 */
[----:B------:R-:W-:-:S04]  /*01b0*/  UIADD3 UR6, -UR6, 0x100000, URZ ;  /* 0x0010000006067890 */ /* 0x000fc8000fffe13f */
[----:B------:R-:W-:Y:S02]  /*01c0*/  USHF.L.U32 UR7, UR6, 0xb, URZ ;  /* 0x0000000b06077899 */ /* 0x000fe4000800063f */
[----:B------:R-:W-:Y:S02]  /*01d0*/  USHF.L.U32 UR6, UR6, 0x1, URZ ;  /* 0x0000000106067899 */ /* 0x000fe4000800063f */
[----:B0-----:R-:W-:Y:S02]  /*01e0*/  ULEA UR8, UR8, UR4, 0x18 ;  /* 0x0000000408087291 */ /* 0x001fe4000f8ec03f */
[----:B------:R-:W-:-:S04]  /*01f0*/  UIADD3 UR4, -UR5, 0x100000, URZ ;  /* 0x0010000005047890 */ /* 0x000fc8000fffe13f */
[----:B------:R-:W-:Y:S02]  /*0200*/  USHF.L.U32 UR5, UR4, 0xb, URZ ;  /* 0x0000000b04057899 */ /* 0x000fe4000800063f */
[----:B------:R-:W-:Y:S01]  /*0210*/  USHF.L.U32 UR4, UR4, 0x1, URZ ;  /* 0x0000000104047899 */ /* 0x000fe2000800063f */
[----:B------:R-:W0:Y:S11]  /*0220*/  FENCE.VIEW.ASYNC.S ;  /* 0x00000000000073c6 */ /* 0x000e360000000000 */
[----:B0-----:R0:W1:Y:S01]  /*0230*/  SYNCS.EXCH.64 URZ, [UR8], UR4 ;  /* 0x00000004083f75b2 */ /* 0x0010620008000100 */
[----:B------:R0:W2:Y:S01]  /*0240*/  SYNCS.EXCH.64 URZ, [UR8+0x30], UR6 ;  /* 0x00003006083f75b2 */ /* 0x0000a20008000100 */
[----:B------:R0:W3:Y:S01]  /*0250*/  SYNCS.EXCH.64 URZ, [UR8+0x8], UR4 ;  /* 0x00000804083f75b2 */ /* 0x0000e20008000100 */
[----:B------:R0:W4:Y:S01]  /*0260*/  SYNCS.EXCH.64 URZ, [UR8+0x38], UR6 ;  /* 0x00003806083f75b2 */ /* 0x0001220008000100 */
[----:B------:R0:W0:Y:S01]  /*0270*/  SYNCS.EXCH.64 URZ, [UR8+0x10], UR4 ;  /* 0x00001004083f75b2 */ /* 0x0000220008000100 */
[----:B------:R0:W0:Y:S01]  /*0280*/  SYNCS.EXCH.64 URZ, [UR8+0x40], UR6 ;  /* 0x00004006083f75b2 */ /* 0x0000220008000100 */
[----:B------:R0:W0:Y:S01]  /*0290*/  SYNCS.EXCH.64 URZ, [UR8+0x18], UR4 ;  /* 0x00001804083f75b2 */ /* 0x0000220008000100 */
[----:B------:R0:W0:Y:S01]  /*02a0*/  SYNCS.EXCH.64 URZ, [UR8+0x48], UR6 ;  /* 0x00004806083f75b2 */ /* 0x0000220008000100 */
[----:B------:R0:W0:Y:S01]  /*02b0*/  SYNCS.EXCH.64 URZ, [UR8+0x20], UR4 ;  /* 0x00002004083f75b2 */ /* 0x0000220008000100 */
[----:B------:R0:W0:Y:S01]  /*02c0*/  SYNCS.EXCH.64 URZ, [UR8+0x50], UR6 ;  /* 0x00005006083f75b2 */ /* 0x0000220008000100 */
[----:B------:R0:W0:Y:S01]  /*02d0*/  SYNCS.EXCH.64 URZ, [UR8+0x28], UR4 ;  /* 0x00002804083f75b2 */ /* 0x0000220008000100 */
[----:B------:R0:W0:Y:S01]  /*02e0*/  SYNCS.EXCH.64 URZ, [UR8+0x58], UR6 ;  /* 0x00005806083f75b2 */ /* 0x0000220008000100 */
[----:B------:R-:W-:Y:S01]  /*02f0*/  NOP ;  /* 0x0000000000007918 */ /* 0x000fe20000000000 */
.L_x_2:
[----:B------:R-:W-:Y:S01]  /*0300*/  SHF.R.S32.HI R4, RZ, 0x1f, R95 ;  /* 0x0000001fff047819 */ /* 0x000fe2000001145f */
[----:B------:R-:W5:Y:S01]  /*0310*/  SHFL.IDX PT, R0, R0, RZ, 0x1f ;  /* 0x00001fff00007589 */ /* 0x000f6200000e0000 */
[----:B0-----:R-:W0:Y:S01]  /*0320*/  S2UR UR8, SR_CTAID.X ;  /* 0x00000000000879c3 */ /* 0x001e220000002500 */
[----:B------:R-:W-:Y:S02]  /*0330*/  ELECT P0, URZ, PT ;  /* 0x00000000003f782f */ /* 0x000fe40003800000 */
[----:B------:R-:W-:Y:S01]  /*0340*/  LEA.HI R4, R4, R95, RZ, 0x7 ;  /* 0x0000005f04047211 */ /* 0x000fe200078f38ff */
[----:B------:R-:W-:Y:S01]  /*0350*/  ULDC UR4, c[0x0][0x150] ;  /* 0x0000540000047ab9 */ /* 0x000fe20000000800 */
[----:B------:R-:W-:Y:S01]  /*0360*/  SHF.R.S32.HI R10, RZ, 0x1f, R5 ;  /* 0x0000001fff0a7819 */ /* 0x000fe20000011405 */
[----:B------:R-:W-:Y:S01]  /*0370*/  NOP ;  /* 0x0000000000007918 */ /* 0x000fe20000000000 */
[----:B------:R-:W-:Y:S01]  /*0380*/  LOP3.LUT R4, R4, 0xffffff80, RZ, 0xc0, !PT ;  /* 0xffffff8004047812 */ /* 0x000fe200078ec0ff */
[----:B------:R-:W-:Y:S01]  /*0390*/  NOP ;  /* 0x0000000000007918 */ /* 0x000fe20000000000 */
[----:B------:R-:W-:Y:S01]  /*03a0*/  LEA.HI R10, R10, R5, RZ, 0x2 ;  /* 0x000000050a0a7211 */ /* 0x000fe200078f10ff */
[----:B------:R-:W1:Y:S01]  /*03b0*/  LDC R12, c[0x0][0x144] ;  /* 0x00005100ff0c7b82 */ /* 0x000e620000000800 */
[----:B------:R-:W-:Y:S01]  /*03c0*/  IMAD.MOV.U32 R22, RZ, RZ, 0x1 ;  /* 0x00000001ff167424 */ /* 0x000fe200078e00ff */
[----:B------:R-:W-:Y:S01]  /*03d0*/  ISETP.NE.AND P3, PT, R2, RZ, PT ;  /* 0x000000ff0200720c */ /* 0x000fe20003f65270 */
[----:B------:R-:W-:Y:S01]  /*03e0*/  IMAD.IADD R8, R95, 0x1, -R4 ;  /* 0x000000015f087824 */ /* 0x000fe200078e0a04 */
[----:B------:R-:W-:Y:S01]  /*03f0*/  LOP3.LUT R10, R10, 0x3ffffffc, RZ, 0xc0, !PT ;  /* 0x3ffffffc0a0a7812 */ /* 0x000fe200078ec0ff */
[----:B------:R-:W2:Y:S03]  /*0400*/  S2R R4, SR_CTAID.Y ;  /* 0x0000000000047919 */ /* 0x000ea60000002600 */
[----:B------:R-:W-:Y:S01]  /*0410*/  SHF.R.S32.HI R7, RZ, 0x1f, R8 ;  /* 0x0000001fff077819 */ /* 0x000fe20000011408 */
[----:B------:R-:W-:Y:S01]  /*0420*/  IMAD.IADD R10, R5, 0x1, -R10 ;  /* 0x00000001050a7824 */ /* 0x000fe200078e0a0a */
[----:B------:R-:W3:Y:S02]  /*0430*/  LDC R14, c[0x0][0x140] ;  /* 0x00005000ff0e7b82 */ /* 0x000ee40000000800 */
[----:B------:R-:W-:-:S02]  /*0440*/  LEA.HI R7, R7, R8, RZ, 0x3 ;  /* 0x0000000807077211 */ /* 0x000fc400078f18ff */
[----:B-----5:R-:W-:Y:S02]  /*0450*/  ISETP.NE.OR P0, PT, R0, RZ, !P0 ;  /* 0x000000ff0000720c */ /* 0x020fe40004705670 */
[--C-:B------:R-:W-:Y:S02]  /*0460*/  SHF.R.S32.HI R0, RZ, 0x3, R7.reuse ;  /* 0x00000003ff007819 */ /* 0x100fe40000011407 */
[----:B0-----:R-:W-:Y:S02]  /*0470*/  I2FP.F32.U32 R9, UR8 ;  /* 0x0000000800097c45 */ /* 0x001fe40008201000 */
[----:B------:R-:W-:-:S03]  /*0480*/  SHF.R.S32.HI R7, RZ, 0x1f, R7 ;  /* 0x0000001fff077819 */ /* 0x000fc60000011407 */
[----:B------:R-:W-:Y:S01]  /*0490*/  FMUL R11, R9, UR4 ;  /* 0x00000004090b7c20 */ /* 0x000fe20008400000 */
[----:B------:R-:W-:Y:S01]  /*04a0*/  LEA.HI R7, R7, R0, RZ, 0x2 ;  /* 0x0000000007077211 */ /* 0x000fe200078f10ff */
[----:B------:R-:W-:Y:S01]  /*04b0*/  ULDC UR4, c[0x0][0x154] ;  /* 0x0000550000047ab9 */ /* 0x000fe20000000800 */
[----:B------:R-:W0:Y:S01]  /*04c0*/  LDC R9, c[0x0][0x148] ;  /* 0x00005200ff097b82 */ /* 0x000e220000000800 */
[----:B------:R-:W-:Y:S01]  /*04d0*/  VOTEU.ALL UP0, P0 ;  /* 0x00000000003f7886 */ /* 0x000fe20000000000 */
[----:B------:R-:W-:Y:S01]  /*04e0*/  LOP3.LUT R7, R7, 0xfffffffc, RZ, 0xc0, !PT ;  /* 0xfffffffc07077812 */ /* 0x000fe200078ec0ff */
[----:B------:R-:W5:Y:S01]  /*04f0*/  F2I.U32.TRUNC.NTZ R11, R11 ;  /* 0x0000000b000b7305 */ /* 0x000f62000020f000 */
[----:B------:R-:W-:Y:S02]  /*0500*/  VOTEU.ALL UP1, P0 ;  /* 0x00000000003f7886 */ /* 0x000fe40000020000 */
[----:B------:R-:W-:Y:S01]  /*0510*/  @!UP0 UMOV UR6, 0x400 ;  /* 0x0000040000068882 */ /* 0x000fe20000000000 */
[----:B------:R-:W-:Y:S01]  /*0520*/  IMAD.IADD R7, R0, 0x1, -R7 ;  /* 0x0000000100077824 */ /* 0x000fe200078e0a07 */
[----:B------:R-:W4:Y:S01]  /*0530*/  @!UP0 S2UR UR7, SR_CgaCtaId ;  /* 0x00000000000789c3 */ /* 0x000f220000008800 */
[----:B------:R-:W-:-:S02]  /*0540*/  SHF.R.S32.HI R0, RZ, 0x1f, R3 ;  /* 0x0000001fff007819 */ /* 0x000fc40000011403 */
[----:B------:R-:W-:Y:S01]  /*0550*/  IMAD R10, R10, 0x4, R7 ;  /* 0x000000040a0a7824 */ /* 0x000fe200078e0207 */
[----:B--2---:R-:W-:Y:S02]  /*0560*/  I2FP.F32.U32 R13, R4 ;  /* 0x00000004000d7245 */ /* 0x004fe40000201000 */
[----:B------:R-:W-:Y:S01]  /*0570*/  LEA.HI R0, R0, R3, RZ, 0x2 ;  /* 0x0000000300007211 */ /* 0x000fe200078f10ff */
[C---:B------:R-:W-:Y:S01]  /*0580*/  IMAD.SHL.U32 R19, R10.reuse, 0x4, RZ ;  /* 0x000000040a137824 */ /* 0x040fe200078e00ff */
[----:B------:R-:W-:Y:S01]  /*0590*/  LEA.HI R7, R10, R10, RZ, 0x1 ;  /* 0x0000000a0a077211 */ /* 0x000fe200078f08ff */
[----:B------:R-:W-:Y:S01]  /*05a0*/  FMUL R13, R13, UR4 ;  /* 0x000000040d0d7c20 */ /* 0x000fe20008400000 */
[----:B-----5:R-:W-:Y:S01]  /*05b0*/  IMAD.MOV R15, RZ, RZ, -R11 ;  /* 0x000000ffff0f7224 */ /* 0x020fe200078e0a0b */
[----:B------:R-:W-:Y:S01]  /*05c0*/  LOP3.LUT R0, R0, 0xfffffffc, RZ, 0xc0, !PT ;  /* 0xfffffffc00007812 */ /* 0x000fe200078ec0ff */
[----:B------:R-:W-:Y:S01]  /*05d0*/  UMOV UR4, 0x20 ;  /* 0x0000002000047882 */ /* 0x000fe20000000000 */
[----:B------:R-:W-:Y:S01]  /*05e0*/  LOP3.LUT R11, R7, 0xfffffffe, RZ, 0xc0, !PT ;  /* 0xfffffffe070b7812 */ /* 0x000fe200078ec0ff */
[----:B-1----:R-:W-:Y:S01]  /*05f0*/  IMAD R7, R12, R15, UR8 ;  /* 0x000000080c077e24 */ /* 0x002fe2000f8e020f */
[----:B------:R-:W1:Y:S01]  /*0600*/  F2I.U32.TRUNC.NTZ R13, R13 ;  /* 0x0000000d000d7305 */ /* 0x000e62000020f000 */
[----:B------:R-:W-:Y:S01]  /*0610*/  IMAD.IADD R3, R3, 0x1, -R0 ;  /* 0x0000000103037824 */ /* 0x000fe200078e0a00 */
[C---:B------:R-:W-:Y:S01]  /*0620*/  LOP3.LUT R19, R10.reuse, 0xc, R19, 0x78, !PT ;  /* 0x0000000c0a137812 */ /* 0x040fe200078e7813 */
[----:B------:R-:W-:Y:S01]  /*0630*/  IMAD.IADD R12, R10, 0x1, -R11 ;  /* 0x000000010a0c7824 */ /* 0x000fe200078e0a0b */
[----:B------:R-:W-:-:S04]  /*0640*/  @!UP0 UIADD3 UR4, -UR4, 0x100000, URZ ;  /* 0x0010000004048890 */ /* 0x000fc8000fffe13f */
[----:B------:R-:W-:Y:S02]  /*0650*/  @!UP0 USHF.L.U32 UR5, UR4, 0xb, URZ ;  /* 0x0000000b04058899 */ /* 0x000fe4000800063f */
[----:B------:R-:W-:Y:S01]  /*0660*/  @!UP0 USHF.L.U32 UR4, UR4, 0x1, URZ ;  /* 0x0000000104048899 */ /* 0x000fe2000800063f */
[----:B---3--:R-:W-:Y:S02]  /*0670*/  ISETP.EQ.U32.AND P2, PT, R14, 0x1, PT ;  /* 0x000000010e00780c */ /* 0x008fe40003f42070 */
[C---:B------:R-:W-:Y:S02]  /*0680*/  ISETP.NE.AND P1, PT, R3.reuse, 0x3, PT ;  /* 0x000000030300780c */ /* 0x040fe40003f25270 */
[----:B------:R-:W-:Y:S01]  /*0690*/  ISETP.NE.AND P4, PT, R12, R7, PT ;  /* 0x000000070c00720c */ /* 0x000fe20003f85270 */
[----:B----4-:R-:W-:Y:S01]  /*06a0*/  @!UP0 ULEA UR6, UR7, UR6, 0x18 ;  /* 0x0000000607068291 */ /* 0x010fe2000f8ec03f */
[----:B------:R-:W-:Y:S01]  /*06b0*/  ISETP.EQ.OR P1, PT, R3, RZ, !P1 ;  /* 0x000000ff0300720c */ /* 0x000fe20004f22670 */
[----:B------:R-:W-:Y:S01]  /*06c0*/  VOTEU.ALL UP0, P0 ;  /* 0x00000000003f7886 */ /* 0x000fe20000000000 */
[----:B------:R-:W-:Y:S01]  /*06d0*/  LOP3.LUT P0, RZ, R8, 0x7, RZ, 0xc0, !PT ;  /* 0x0000000708ff7812 */ /* 0x000fe2000780c0ff */
[C---:B------:R-:W-:Y:S01]  /*06e0*/  VIADD R8, R2.reuse, 0xffffffff ;  /* 0xffffffff02087836 */ /* 0x040fe20000000000 */
[----:B------:R-:W-:Y:S01]  /*06f0*/  ISETP.EQ.AND P1, PT, R2, RZ, P1 ;  /* 0x000000ff0200720c */ /* 0x000fe20000f22270 */
[----:B-1----:R-:W-:Y:S01]  /*0700*/  IMAD.MOV R23, RZ, RZ, -R13 ;  /* 0x000000ffff177224 */ /* 0x002fe200078e0a0d */
[----:B------:R-:W-:-:S02]  /*0710*/  ISETP.LT.U32.AND P0, PT, R19, 0x2, !P0 ;  /* 0x000000021300780c */ /* 0x000fc40004701070 */
[----:B------:R-:W-:Y:S01]  /*0720*/  ISETP.GE.U32.AND P6, PT, R8, 0x2, PT ;  /* 0x000000020800780c */ /* 0x000fe20003fc6070 */
[----:B0-----:R-:W-:Y:S01]  /*0730*/  IMAD R11, R9, R23, R4 ;  /* 0x00000017090b7224 */ /* 0x001fe200078e0204 */
[----:B------:R-:W-:Y:S01]  /*0740*/  SEL R18, RZ, 0x1, !P1 ;  /* 0x00000001ff127807 */ /* 0x000fe20004800000 */
[----:B------:R-:W0:Y:S02]  /*0750*/  FENCE.VIEW.ASYNC.S ;  /* 0x00000000000073c6 */ /* 0x000e240000000000 */
[----:B0-----:R0:W1:Y:S01]  /*0760*/  @!UP0 SYNCS.EXCH.64 URZ, [UR6+0x70], UR4 ;  /* 0x00007004063f85b2 */ /* 0x0010620008000100 */
[----:B------:R-:W-:Y:S02]  /*0770*/  @P4 LEA.HI R0, R19, R19, RZ, 0x1 ;  /* 0x0000001313004211 */ /* 0x000fe400078f08ff */
[----:B------:R-:W-:Y:S02]  /*0780*/  SEL R18, R18, 0x2, P6 ;  /* 0x0000000212127807 */ /* 0x000fe40003000000 */
[----:B------:R-:W-:-:S04]  /*0790*/  @P4 SHF.R.S32.HI R0, RZ, 0x1, R0 ;  /* 0x00000001ff004819 */ /* 0x000fc80000011400 */
[----:B------:R-:W-:Y:S02]  /*07a0*/  @P4 ISETP.NE.AND P5, PT, R0, R11, PT ;  /* 0x0000000b0000420c */ /* 0x000fe40003fa5270 */
[----:B------:R-:W-:Y:S02]  /*07b0*/  SEL R11, RZ, 0x1, !P0 ;  /* 0x00000001ff0b7807 */ /* 0x000fe40004000000 */
[----:B------:R-:W-:Y:S02]  /*07c0*/  @P4 SEL R22, RZ, 0x1, P5 ;  /* 0x00000001ff164807 */ /* 0x000fe40002800000 */
[----:B------:R-:W-:Y:S01]  /*07d0*/  LOP3.LUT R0, R95, 0x7f, RZ, 0xc0, !PT ;  /* 0x0000007f5f007812 */ /* 0x000fe200078ec0ff */
[----:B------:R0:W2:Y:S01]  /*07e0*/  @!UP1 SYNCS.EXCH.64 URZ, [UR6+0x78], UR4 ;  /* 0x00007804063f95b2 */ /* 0x0000a20008000100 */
[----:B------:R-:W-:Y:S01]  /*07f0*/  LOP3.LUT R22, R22, R11, RZ, 0xc0, !PT ;  /* 0x0000000b16167212 */ /* 0x000fe200078ec0ff */
[----:B------:R-:W-:Y:S01]  /*0800*/  NOP ;  /* 0x0000000000007918 */ /* 0x000fe20000000000 */
[----:B------:R-:W-:Y:S05]  /*0810*/  @!P2 BRA `(.L_x_3) ;  /* 0x000000000008a947 */ /* 0x000fea0003800000 */
[----:B-12---:R-:W-:Y:S01]  /*0820*/  UCGABAR_ARV ;  /* 0x00000000000079c7 */ /* 0x006fe20008000000 */
[----:B------:R-:W-:Y:S05]  /*0830*/  BRA `(.L_x_4) ;  /* 0x0000000000047947 */ /* 0x000fea0003800000 */
.L_x_3:
[----:B-12---:R-:W-:Y:S01]  /*0840*/  NOP ;  /* 0x0000000000007918 */ /* 0x006fe20000000000 */
.L_x_4:
[----:B------:R-:W1:Y:S01]  /*0850*/  LDC R2, c[0x0][0x65c] ;  /* 0x00019700ff027b82 */ /* 0x000e620000000800 */
[----:B------:R-:W-:Y:S02]  /*0860*/  IMAD.U32 R10, RZ, RZ, UR8 ;  /* 0x00000008ff0a7e24 */ /* 0x000fe4000f8e00ff */
[----:B------:R-:W-:Y:S01]  /*0870*/  IMAD.MOV.U32 R11, RZ, RZ, RZ ;  /* 0x000000ffff0b7224 */ /* 0x000fe200078e00ff */
[----:B-1----:R-:W-:-:S04]  /*0880*/  ISETP.NE.AND P1, PT, R2, 0x1, PT ;  /* 0x000000010200780c */ /* 0x002fc80003f25270 */
[----:B------:R-:W-:-:S09]  /*0890*/  P2R R5, PR, RZ, 0x2 ;  /* 0x00000002ff057803 */ /* 0x000fd20000000000 */
[----:B------:R-:W1:Y:S01]  /*08a0*/  @P1 LDC R17, c[0x0][0x10] ;  /* 0x00000400ff111b82 */ /* 0x000e620000000800 */
[----:B------:R-:W-:Y:S02]  /*08b0*/  @P1 IMAD.MOV.U32 R5, RZ, RZ, RZ ;  /* 0x000000ffff051224 */ /* 0x000fe400078e00ff */
[----:B------:R-:W-:-:S05]  /*08c0*/  @P1 IMAD.MOV.U32 R15, RZ, RZ, RZ ;  /* 0x000000ffff0f1224 */ /* 0x000fca00078e00ff */
[----:B------:R-:W2:Y:S01]  /*08d0*/  @!P1 LDC R13, c[0x0][0xc] ;  /* 0x00000300ff0d9b82 */ /* 0x000ea20000000800 */
[----:B0-----:R-:W-:Y:S01]  /*08e0*/  ULDC UR4, c[0x0][0xc] ;  /* 0x0000030000047ab9 */ /* 0x001fe20000000800 */
[----:B------:R-:W-:Y:S01]  /*08f0*/  ULDC UR5, c[0x0][0x10] ;  /* 0x0000040000057ab9 */ /* 0x000fe20000000800 */
[----:B------:R-:W-:Y:S01]  /*0900*/  ULDC UR6, c[0x0][0x14] ;  /* 0x0000050000067ab9 */ /* 0x000fe20000000800 */
[----:B------:R-:W-:-:S04]  /*0910*/  UIMAD.WIDE.U32 UR4, UR4, UR5, URZ ;  /* 0x00000005040472a5 */ /* 0x000fc8000f8e003f */
[----:B------:R-:W-:Y:S02]  /*0920*/  UIMAD.WIDE.U32 UR36, UR4, UR6, URZ ;  /* 0x00000006042472a5 */ /* 0x000fe4000f8e003f */
[----:B------:R-:W-:-:S04]  /*0930*/  UIMAD UR42, UR5, UR6, URZ ;  /* 0x00000006052a72a4 */ /* 0x000fc8000f8e023f */
[----:B------:R-:W-:Y:S01]  /*0940*/  UIADD3 UR42, UR37, UR42, URZ ;  /* 0x0000002a252a7290 */ /* 0x000fe2000fffe03f */
[----:B-1----:R-:W-:-:S04]  /*0950*/  @P1 IMAD.WIDE.U32 R16, R17, UR8, R4 ;  /* 0x0000000811101c25 */ /* 0x002fc8000f8e0004 */
[----:B------:R-:W-:Y:S02]  /*0960*/  @P1 IMAD.IADD R17, R17, 0x1, R15 ;  /* 0x0000000111111824 */ /* 0x000fe400078e020f */
[----:B--2---:R-:W-:-:S04]  /*0970*/  @!P1 IMAD.WIDE.U32 R10, R4, R13, R10 ;  /* 0x0000000d040a9225 */ /* 0x004fc800078e000a */
[----:B------:R-:W-:Y:S02]  /*0980*/  @!P1 IMAD.MOV.U32 R16, RZ, RZ, R10 ;  /* 0x000000ffff109224 */ /* 0x000fe400078e000a */
[----:B------:R-:W-:Y:S01]  /*0990*/  @!P1 IMAD.MOV.U32 R17, RZ, RZ, R11 ;  /* 0x000000ffff119224 */ /* 0x000fe200078e000b */
[----:B------:R-:W-:Y:S06]  /*09a0*/  @!P2 BRA `(.L_x_5) ;  /* 0x00000000000ca947 */ /* 0x000fec0003800000 */
[----:B------:R-:W-:Y:S01]  /*09b0*/  UCGABAR_WAIT ;  /* 0x0000000000007dc7 */ /* 0x000fe20008000000 */
[----:B------:R-:W-:Y:S01]  /*09c0*/  CCTL.IVALL ;  /* 0x00000000ff00798f */ /* 0x000fe20002000000 */
[----:B------:R-:W-:Y:S05]  /*09d0*/  BRA `(.L_x_6) ;  /* 0x0000000000047947 */ /* 0x000fea0003800000 */
.L_x_5:
[----:B------:R-:W-:Y:S06]  /*09e0*/  BAR.SYNC.DEFER_BLOCKING 0x0 ;  /* 0x0000000000007b1d */ /* 0x000fec0000010000 */
.L_x_6:
[----:B------:R-:W-:Y:S05]  /*09f0*/  @!P3 BRA `(.L_x_7) ;  /* 0x0000005c00a8b947 */ /* 0x000fea0003800000 */
[----:B------:R-:W-:-:S13]  /*0a00*/  ISETP.GT.U32.AND P0, PT, R8, 0x1, PT ;  /* 0x000000010800780c */ /* 0x000fda0003f04070 */
[----:B------:R-:W-:Y:S05]  /*0a10*/  @P0 EXIT ;  /* 0x000000000000094d */ /* 0x000fea0003800000 */
[----:B------:R-:W-:Y:S01]  /*0a20*/  ULDC.64 UR4, c[0x0][0x650] ;  /* 0x0001940000047ab9 */ /* 0x000fe20000000a00 */
[----:B------:R-:W-:Y:S01]  /*0a30*/  PRMT R3, RZ, 0x7610, R3 ;  /* 0x00007610ff037816 */ /* 0x000fe20000000003 */
[----:B------:R-:W-:Y:S01]  /*0a40*/  IMAD.MOV.U32 R103, RZ, RZ, -0x1 ;  /* 0xffffffffff677424 */ /* 0x000fe200078e00ff */
[----:B------:R-:W-:Y:S01]  /*0a50*/  ISETP.GE.U32.AND P0, PT, R16, UR4, PT ;  /* 0x0000000410007c0c */ /* 0x000fe2000bf06070 */
[----:B------:R-:W-:Y:S02]  /*0a60*/  IMAD.MOV.U32 R100, RZ, RZ, -0x1 ;  /* 0xffffffffff647424 */ /* 0x000fe400078e00ff */
[----:B------:R-:W-:Y:S01]  /*0a70*/  IMAD.MOV.U32 R101, RZ, RZ, -0x1 ;  /* 0xffffffffff657424 */ /* 0x000fe200078e00ff */
[----:B------:R-:W-:-:S13]  /*0a80*/  ISETP.GE.U32.AND.EX P0, PT, R17, UR5, PT, P0 ;  /* 0x0000000511007c0c */ /* 0x000fda000bf06100 */
[----:B------:R-:W-:Y:S05]  /*0a90*/  @P0 BRA `(.L_x_8) ;  /* 0x0000000400280947 */ /* 0x000fea0003800000 */
[----:B------:R-:W0:Y:S01]  /*0aa0*/  LDC.64 R24, c[0x0][0x628] ;  /* 0x00018a00ff187b82 */ /* 0x000e220000000a00 */
[----:B------:R-:W-:Y:S02]  /*0ab0*/  IMAD.MOV.U32 R10, RZ, RZ, R16 ;  /* 0x000000ffff0a7224 */ /* 0x000fe400078e0010 */
[----:B------:R-:W-:-:S05]  /*0ac0*/  IMAD.MOV.U32 R11, RZ, RZ, R17 ;  /* 0x000000ffff0b7224 */ /* 0x000fca00078e0011 */
[----:B------:R-:W1:Y:S08]  /*0ad0*/  LDC R8, c[0x0][0x630] ;  /* 0x00018c00ff087b82 */ /* 0x000e700000000800 */
[----:B------:R-:W2:Y:S01]  /*0ae0*/  LDC.64 R26, c[0x0][0x620] ;  /* 0x00018800ff1a7b82 */ /* 0x000ea20000000a00 */
[----:B0-----:R-:W-:-:S04]  /*0af0*/  ISETP.NE.U32.AND P0, PT, R24, RZ, PT ;  /* 0x000000ff1800720c */ /* 0x001fc80003f05070 */
[----:B------:R-:W-:-:S13]  /*0b00*/  ISETP.NE.AND.EX P0, PT, R25, RZ, PT, P0 ;  /* 0x000000ff1900720c */ /* 0x000fda0003f05300 */
[----:B-12---:R-:W-:Y:S05]  /*0b10*/  @!P0 BRA `(.L_x_9) ;  /* 0x0000000000288947 */ /* 0x006fea0003800000 */
[----:B------:R-:W0:Y:S02]  /*0b20*/  LDC R3, c[0x0][0x634] ;  /* 0x00018d00ff037b82 */ /* 0x000e240000000800 */
[----:B0-----:R-:W-:-:S05]  /*0b30*/  IADD3 R3, P0, R16, R3, RZ ;  /* 0x0000000310037210 */ /* 0x001fca0007f1e0ff */
[----:B------:R-:W-:-:S04]  /*0b40*/  IMAD.X R21, RZ, RZ, R17, P0 ;  /* 0x000000ffff157224 */ /* 0x000fc800000e0611 */
[----:B------:R-:W-:-:S04]  /*0b50*/  IMAD.WIDE.U32 R10, R21, R24, RZ ;  /* 0x00000018150a7225 */ /* 0x000fc800078e00ff */
[----:B------:R-:W-:-:S04]  /*0b60*/  IMAD.WIDE.U32 R12, P0, R3, R25, R10 ;  /* 0x00000019030c7225 */ /* 0x000fc8000780000a */
[----:B------:R-:W-:-:S04]  /*0b70*/  IMAD.WIDE.U32 R10, R3, R24, RZ ;  /* 0x00000018030a7225 */ /* 0x000fc800078e00ff */
[----:B------:R-:W-:Y:S01]  /*0b80*/  IMAD.X R15, RZ, RZ, RZ, P0 ;  /* 0x000000ffff0f7224 */ /* 0x000fe200000e06ff */
[----:B------:R-:W-:Y:S01]  /*0b90*/  IADD3 RZ, P0, R11, R12, RZ ;  /* 0x0000000c0bff7210 */ /* 0x000fe20007f1e0ff */
[----:B------:R-:W-:-:S04]  /*0ba0*/  IMAD.MOV.U32 R14, RZ, RZ, R13 ;  /* 0x000000ffff0e7224 */ /* 0x000fc800078e000d */
[----:B------:R-:W-:-:S08]  /*0bb0*/  IMAD.WIDE.U32.X R10, R21, R25, R14, P0 ;  /* 0x00000019150a7225 */ /* 0x000fd000000e040e */
.L_x_9:
[----:B------:R-:W0:Y:S01]  /*0bc0*/  LDC.64 R30, c[0x0][0x640] ;  /* 0x00019000ff1e7b82 */ /* 0x000e220000000a00 */
[-CC-:B------:R-:W-:Y:S02]  /*0bd0*/  SHF.R.U64 R101, R10, R8.reuse, R11.reuse ;  /* 0x000000080a657219 */ /* 0x180fe4000000120b */
[----:B------:R-:W-:Y:S02]  /*0be0*/  SHF.R.U32.HI R3, RZ, R8, R11 ;  /* 0x00000008ff037219 */ /* 0x000fe4000001160b */
[----:B------:R-:W-:-:S03]  /*0bf0*/  IADD3 R5, P0, RZ, -R101, RZ ;  /* 0x80000065ff057210 */ /* 0x000fc60007f1e0ff */
[----:B------:R-:W1:Y:S02]  /*0c00*/  LDC R12, c[0x0][0x618] ;  /* 0x00018600ff0c7b82 */ /* 0x000e640000000800 */
[----:B------:R-:W-:Y:S02]  /*0c10*/  IMAD.X R3, RZ, RZ, ~R3, P0 ;  /* 0x000000ffff037224 */ /* 0x000fe400000e0e03 */
[----:B------:R-:W-:-:S04]  /*0c20*/  IMAD.WIDE.U32 R10, R5, R26, R16 ;  /* 0x0000001a050a7225 */ /* 0x000fc800078e0010 */
[----:B------:R-:W2:Y:S01]  /*0c30*/  LDC R20, c[0x0][0x608] ;  /* 0x00018200ff147b82 */ /* 0x000ea20000000800 */
[----:B------:R-:W-:Y:S02]  /*0c40*/  IMAD R8, R3, R26, RZ ;  /* 0x0000001a03087224 */ /* 0x000fe400078e02ff */
[----:B------:R-:W-:Y:S02]  /*0c50*/  IMAD.MOV.U32 R3, RZ, RZ, -0x1 ;  /* 0xffffffffff037424 */ /* 0x000fe400078e00ff */
[----:B------:R-:W-:Y:S02]  /*0c60*/  IMAD R5, R5, R27, R8 ;  /* 0x0000001b05057224 */ /* 0x000fe400078e0208 */
[----:B------:R-:W-:Y:S01]  /*0c70*/  IMAD R26, R9, R23, R4 ;  /* 0x00000017091a7224 */ /* 0x000fe200078e0204 */
[----:B------:R-:W3:Y:S01]  /*0c80*/  LDC R28, c[0x0][0x658] ;  /* 0x00019600ff1c7b82 */ /* 0x000ee20000000800 */
[----:B------:R-:W-:Y:S01]  /*0c90*/  IMAD.IADD R5, R11, 0x1, R5 ;  /* 0x000000010b057824 */ /* 0x000fe200078e0205 */
[----:B0-----:R-:W-:Y:S01]  /*0ca0*/  ISETP.NE.U32.AND P0, PT, R30, RZ, PT ;  /* 0x000000ff1e00720c */ /* 0x001fe20003f05070 */
[----:B------:R-:W-:-:S03]  /*0cb0*/  IMAD.MOV.U32 R23, RZ, RZ, 0x1 ;  /* 0x00000001ff177424 */ /* 0x000fc600078e00ff */
[----:B------:R-:W-:Y:S02]  /*0cc0*/  ISETP.NE.AND.EX P0, PT, R31, RZ, PT, P0 ;  /* 0x000000ff1f00720c */ /* 0x000fe40003f05300 */
[----:B------:R-:W0:Y:S01]  /*0cd0*/  LDC R24, c[0x0][0x600] ;  /* 0x00018000ff187b82 */ /* 0x000e220000000800 */
[-CC-:B-1----:R-:W-:Y:S02]  /*0ce0*/  SHF.R.U64 R14, R10, R12.reuse, R5.reuse ;  /* 0x0000000c0a0e7219 */ /* 0x182fe40000001205 */
[----:B------:R-:W-:-:S05]  /*0cf0*/  SHF.R.U32.HI R5, RZ, R12, R5 ;  /* 0x0000000cff057219 */ /* 0x000fca0000011605 */
[----:B------:R-:W1:Y:S01]  /*0d00*/  LDC R15, c[0x0][0x648] ;  /* 0x00019200ff0f7b82 */ /* 0x000e620000000800 */
[-CC-:B--2---:R-:W-:Y:S02]  /*0d10*/  SHF.R.U64 R27, R14, R20.reuse, R5.reuse ;  /* 0x000000140e1b7219 */ /* 0x184fe40000001205 */
[----:B------:R-:W-:-:S05]  /*0d20*/  SHF.R.U32.HI R5, RZ, R20, R5 ;  /* 0x00000014ff057219 */ /* 0x000fca0000011605 */
[----:B------:R-:W2:Y:S01]  /*0d30*/  LDC R21, c[0x0][0x638] ;  /* 0x00018e00ff157b82 */ /* 0x000ea20000000800 */
[-CC-:B---3--:R-:W-:Y:S02]  /*0d40*/  SHF.R.U64 R20, R27, R28.reuse, R5.reuse ;  /* 0x0000001c1b147219 */ /* 0x188fe40000001205 */
[-C--:B------:R-:W-:Y:S02]  /*0d50*/  SHF.L.U32 R3, R3, R28.reuse, RZ ;  /* 0x0000001c03037219 */ /* 0x080fe400000006ff */
[----:B------:R-:W-:Y:S01]  /*0d60*/  SHF.R.U32.HI R5, RZ, R28, R5 ;  /* 0x0000001cff057219 */ /* 0x000fe20000011605 */
[----:B------:R-:W-:Y:S01]  /*0d70*/  IMAD.MOV.U32 R4, RZ, RZ, R20 ;  /* 0x000000ffff047224 */ /* 0x000fe200078e0014 */
[----:B------:R-:W-:Y:S01]  /*0d80*/  LOP3.LUT R12, RZ, R3, RZ, 0x33, !PT ;  /* 0x00000003ff0c7212 */ /* 0x000fe200078e33ff */
[----:B------:R-:W3:Y:S01]  /*0d90*/  LDC R25, c[0x0][0x610] ;  /* 0x00018400ff197b82 */ /* 0x000ee20000000800 */
[----:B------:R-:W-:Y:S05]  /*0da0*/  @!P0 BRA `(.L_x_10) ;  /* 0x0000000000288947 */ /* 0x000fea0003800000 */
[----:B------:R-:W4:Y:S02]  /*0db0*/  LDC R3, c[0x0][0x64c] ;  /* 0x00019300ff037b82 */ /* 0x000f240000000800 */
[----:B----4-:R-:W-:-:S05]  /*0dc0*/  IADD3 R3, P0, R20, R3, RZ ;  /* 0x0000000314037210 */ /* 0x010fca0007f1e0ff */
        /* <DEDUP_REMOVED lines=8> */
.L_x_10:
[----:B-1----:R-:W-:Y:S01]  /*0e50*/  SHF.R.U64 R4, R4, R15, R5 ;  /* 0x0000000f04047219 */ /* 0x002fe20000001205 */
[----:B0-----:R-:W-:Y:S01]  /*0e60*/  VIADD R5, R24, 0xffffffff ;  /* 0xffffffff18057836 */ /* 0x001fe20000000000 */
[----:B------:R-:W-:Y:S02]  /*0e70*/  SHF.L.U32 R3, R23, R28, RZ ;  /* 0x0000001c17037219 */ /* 0x000fe400000006ff */
[----:B------:R-:W-:Y:S01]  /*0e80*/  LOP3.LUT R12, R27, R12, RZ, 0xc0, !PT ;  /* 0x0000000c1b0c7212 */ /* 0x000fe200078ec0ff */
[----:B------:R-:W-:Y:S01]  /*0e90*/  IMAD.MOV R8, RZ, RZ, -R4 ;  /* 0x000000ffff087224 */ /* 0x000fe200078e0a04 */
[----:B------:R-:W-:-:S03]  /*0ea0*/  SEL R7, R7, R26, !P1 ;  /* 0x0000001a07077207 */ /* 0x000fc60004800000 */
[----:B------:R-:W-:Y:S01]  /*0eb0*/  IMAD R12, R3, R4, R12 ;  /* 0x00000004030c7224 */ /* 0x000fe200078e020c */
[----:B------:R-:W-:Y:S01]  /*0ec0*/  LOP3.LUT R4, R14, R5, RZ, 0xc0, !PT ;  /* 0x000000050e047212 */ /* 0x000fe200078ec0ff */
[----:B--2---:R-:W-:Y:S02]  /*0ed0*/  IMAD R3, R8, R21, R20 ;  /* 0x0000001508037224 */ /* 0x004fe400078e0214 */
[----:B---3--:R-:W-:Y:S02]  /*0ee0*/  IMAD R7, R12, R25, R7 ;  /* 0x000000190c077224 */ /* 0x008fe400078e0207 */
[----:B------:R-:W-:Y:S02]  /*0ef0*/  IMAD.MOV.U32 R5, RZ, RZ, 0x1 ;  /* 0x00000001ff057424 */ /* 0x000fe400078e00ff */
[----:B------:R-:W-:-:S03]  /*0f00*/  IMAD R4, R3, R24, R4 ;  /* 0x0000001803047224 */ /* 0x000fc600078e0204 */
[----:B------:R-:W-:Y:S02]  /*0f10*/  PRMT R3, R5, 0x7610, R3 ;  /* 0x0000761005037816 */ /* 0x000fe40000000003 */
[----:B------:R-:W-:Y:S02]  /*0f20*/  SEL R100, R4, R7, !P1 ;  /* 0x0000000704647207 */ /* 0x000fe40004800000 */
[----:B------:R-:W-:-:S07]  /*0f30*/  SEL R103, R7, R4, !P1 ;  /* 0x0000000407677207 */ /* 0x000fce0004800000 */
.L_x_8:
[----:B------:R-:W-:-:S08]  /*0f40*/  NOP ;  /* 0x0000000000007918 */ /* 0x000fd00000000000 */
[----:B------:R-:W0:Y:S02]  /*0f50*/  USETMAXREG.TRY_ALLOC.CTAPOOL UP0, 0xe8 ;  /* 0x000000e8000079c8 */ /* 0x000e240008000600 */
[----:B0-----:R-:W-:-:S13]  /*0f60*/  PLOP3.LUT P0, PT, PT, PT, UP0, 0x80, 0x0 ;  /* 0x000000000000781c */ /* 0x001fda0003f0f008 */
[----:B------:R-:W-:Y:S05]  /*0f70*/  @!P0 BRA `(.L_x_8) ;  /* 0xfffffffc00f08947 */ /* 0x000fea000383ffff */
[----:B------:R-:W-:Y:S01]  /*0f80*/  ULDC.64 UR4, c[0x0][0x598] ;  /* 0x0001660000047ab9 */ /* 0x000fe20000000a00 */
[----:B------:R-:W-:Y:S01]  /*0f90*/  ULDC.64 UR38, c[0x0][0x208] ;  /* 0x0000820000267ab9 */ /* 0x000fe20000000a00 */
[----:B------:R-:W-:-:S04]  /*0fa0*/  ISETP.NE.U32.AND P0, PT, RZ, UR4, PT ;  /* 0x00000004ff007c0c */ /* 0x000fc8000bf05070 */
[----:B------:R-:W-:-:S13]  /*0fb0*/  ISETP.NE.AND.EX P0, PT, RZ, UR5, PT, P0 ;  /* 0x00000005ff007c0c */ /* 0x000fda000bf05300 */
[----:B------:R-:W-:Y:S05]  /*0fc0*/  @!P0 BRA `(.L_x_11) ;  /* 0x00000000001c8947 */ /* 0x000fea0003800000 */
[----:B------:R-:W0:Y:S02]  /*0fd0*/  LDC.64 R4, c[0x0][0x598] ;  /* 0x00016600ff047b82 */ /* 0x000e240000000a00 */
[----:B0-----:R-:W2:Y:S02]  /*0fe0*/  LDG.E.64 R4, desc[UR38][R4.64] ;  /* 0x0000002604047981 */ /* 0x001ea4000c1e1b00 */
[----:B--2---:R-:W-:-:S04]  /*0ff0*/  ISETP.NE.U32.AND P0, PT, R4, RZ, PT ;  /* 0x000000ff0400720c */ /* 0x004fc80003f05070 */
[----:B------:R-:W-:-:S13]  /*1000*/  ISETP.NE.AND.EX P0, PT, R5, RZ, PT, P0 ;  /* 0x000000ff0500720c */ /* 0x000fda0003f05300 */
[----:B------:R-:W-:Y:S05]  /*1010*/  @!P0 BRA `(.L_x_11) ;  /* 0x0000000000088947 */ /* 0x000fea0003800000 */
[----:B------:R0:W5:Y:S01]  /*1020*/  LD.E R23, desc[UR38][R4.64] ;  /* 0x0000002604177980 */ /* 0x000162000c101900 */
[----:B------:R-:W-:Y:S05]  /*1030*/  BRA `(.L_x_12) ;  /* 0x0000000000247947 */ /* 0x000fea0003800000 */
.L_x_11:
[----:B------:R-:W-:Y:S02]  /*1040*/  ULDC.64 UR4, c[0x0][0x588] ;  /* 0x0001620000047ab9 */ /* 0x000fe40000000a00 */
[----:B------:R-:W-:-:S04]  /*1050*/  ISETP.NE.U32.AND P0, PT, RZ, UR4, PT ;  /* 0x00000004ff007c0c */ /* 0x000fc8000bf05070 */
[----:B------:R-:W-:-:S13]  /*1060*/  ISETP.NE.AND.EX P0, PT, RZ, UR5, PT, P0 ;  /* 0x00000005ff007c0c */ /* 0x000fda000bf05300 */
[----:B------:R-:W-:Y:S05]  /*1070*/  @!P0 BRA `(.L_x_13) ;  /* 0x00000000000c8947 */ /* 0x000fea0003800000 */
[----:B------:R-:W0:Y:S02]  /*1080*/  LDC.64 R4, c[0x0][0x588] ;  /* 0x00016200ff047b82 */ /* 0x000e240000000a00 */
[----:B0-----:R1:W5:Y:S01]  /*1090*/  LDG.E R23, desc[UR38][R4.64] ;  /* 0x0000002604177981 */ /* 0x001362000c1e1900 */
[----:B------:R-:W-:Y:S05]  /*10a0*/  BRA `(.L_x_12) ;  /* 0x0000000000087947 */ /* 0x000fea0003800000 */
.L_x_13:
[----:B------:R-:W-:Y:S02]  /*10b0*/  ULDC UR4, c[0x0][0x580] ;  /* 0x0001600000047ab9 */ /* 0x000fe40000000800 */
[----:B------:R-:W-:-:S07]  /*10c0*/  IMAD.U32 R23, RZ, RZ, UR4 ;  /* 0x00000004ff177e24 */ /* 0x000fce000f8e00ff */
.L_x_12:
[----:B------:R-:W-:Y:S02]  /*10d0*/  ULDC.64 UR4, c[0x0][0x5a0] ;  /* 0x0001680000047ab9 */ /* 0x000fe40000000a00 */
[----:B------:R-:W-:-:S04]  /*10e0*/  ISETP.NE.U32.AND P0, PT, RZ, UR4, PT ;  /* 0x00000004ff007c0c */ /* 0x000fc8000bf05070 */
[----:B------:R-:W-:-:S13]  /*10f0*/  ISETP.NE.AND.EX P0, PT, RZ, UR5, PT, P0 ;  /* 0x00000005ff007c0c */ /* 0x000fda000bf05300 */
[----:B------:R-:W-:Y:S05]  /*1100*/  @!P0 BRA `(.L_x_14) ;  /* 0x00000000001c8947 */ /* 0x000fea0003800000 */
[----:B01----:R-:W0:Y:S02]  /*1110*/  LDC.64 R4, c[0x0][0x5a0] ;  /* 0x00016800ff047b82 */ /* 0x003e240000000a00 */
[----:B0-----:R-:W2:Y:S02]  /*1120*/  LDG.E.64 R4, desc[UR38][R4.64] ;  /* 0x0000002604047981 */ /* 0x001ea4000c1e1b00 */
[----:B--2---:R-:W-:-:S04]  /*1130*/  ISETP.NE.U32.AND P0, PT, R4, RZ, PT ;  /* 0x000000ff0400720c */ /* 0x004fc80003f05070 */
[----:B------:R-:W-:-:S13]  /*1140*/  ISETP.NE.AND.EX P0, PT, R5, RZ, PT, P0 ;  /* 0x000000ff0500720c */ /* 0x000fda0003f05300 */
[----:B------:R-:W-:Y:S05]  /*1150*/  @!P0 BRA `(.L_x_14) ;  /* 0x0000000000088947 */ /* 0x000fea0003800000 */
[----:B------:R0:W5:Y:S01]  /*1160*/  LD.E R90, desc[UR38][R4.64] ;  /* 0x00000026045a7980 */ /* 0x000162000c101900 */
[----:B------:R-:W-:Y:S05]  /*1170*/  BRA `(.L_x_15) ;  /* 0x0000000000247947 */ /* 0x000fea0003800000 */
.L_x_14:
[----:B------:R-:W-:Y:S02]  /*1180*/  ULDC.64 UR4, c[0x0][0x590] ;  /* 0x0001640000047ab9 */ /* 0x000fe40000000a00 */
[----:B------:R-:W-:-:S04]  /*1190*/  ISETP.NE.U32.AND P0, PT, RZ, UR4, PT ;  /* 0x00000004ff007c0c */ /* 0x000fc8000bf05070 */
[----:B------:R-:W-:-:S13]  /*11a0*/  ISETP.NE.AND.EX P0, PT, RZ, UR5, PT, P0 ;  /* 0x00000005ff007c0c */ /* 0x000fda000bf05300 */
[----:B------:R-:W-:Y:S05]  /*11b0*/  @!P0 BRA `(.L_x_16) ;  /* 0x00000000000c8947 */ /* 0x000fea0003800000 */
[----:B------:R-:W2:Y:S02]  /*11c0*/  LDC.64 R90, c[0x0][0x590] ;  /* 0x00016400ff5a7b82 */ /* 0x000ea40000000a00 */
[----:B--2---:R2:W5:Y:S01]  /*11d0*/  LDG.E R90, desc[UR38][R90.64] ;  /* 0x000000265a5a7981 */ /* 0x004562000c1e1900 */
[----:B------:R-:W-:Y:S05]  /*11e0*/  BRA `(.L_x_15) ;  /* 0x0000000000087947 */ /* 0x000fea0003800000 */
.L_x_16:
[----:B------:R-:W-:Y:S02]  /*11f0*/  ULDC UR4, c[0x0][0x584] ;  /* 0x0001610000047ab9 */ /* 0x000fe40000000800 */
[----:B------:R-:W-:-:S07]  /*1200*/  IMAD.U32 R90, RZ, RZ, UR4 ;  /* 0x00000004ff5a7e24 */ /* 0x000fce000f8e00ff */
.L_x_15:
[----:B------:R-:W-:-:S13]  /*1210*/  LOP3.LUT P0, RZ, R3, 0xff, RZ, 0xc0, !PT ;  /* 0x000000ff03ff7812 */ /* 0x000fda000780c0ff */
[----:B------:R-:W-:Y:S05]  /*1220*/  @!P0 EXIT ;  /* 0x000000000000894d */ /* 0x000fea0003800000 */
[----:B------:R-:W3:Y:S01]  /*1230*/  LDC R93, c[0x0][0x658] ;  /* 0x00019600ff5d7b82 */ /* 0x000ee20000000800 */
[----:B------:R-:W-:Y:S01]  /*1240*/  LOP3.LUT R6, R6, 0x1, RZ, 0xc0, !PT ;  /* 0x0000000106067812 */ /* 0x000fe200078ec0ff */
[----:B------:R-:W-:Y:S01]  /*1250*/  ULDC.64 UR6, c[0x0][0x288] ;  /* 0x0000a20000067ab9 */ /* 0x000fe20000000a00 */
[----:B------:R-:W-:Y:S01]  /*1260*/  SHF.R.U32.HI R3, RZ, 0x2, R95 ;  /* 0x00000002ff037819 */ /* 0x000fe2000001165f */
[----:B------:R-:W-:Y:S01]  /*1270*/  UIADD3 UR4, UR7, 0x3f, URZ ;  /* 0x0000003f07047890 */ /* 0x000fe2000fffe03f */
[----:B------:R-:W-:Y:S01]  /*1280*/  SHF.R.U32.HI R0, RZ, 0x1, R0 ;  /* 0x00000001ff007819 */ /* 0x000fe20000011600 */
[----:B------:R-:W-:Y:S01]  /*1290*/  IMAD.SHL.U32 R88, R6, 0x40, RZ ;  /* 0x0000004006587824 */ /* 0x000fe200078e00ff */
[----:B------:R-:W-:Y:S01]  /*12a0*/  LOP3.LUT R3, R3, 0x7, RZ, 0xc0, !PT ;  /* 0x0000000703037812 */ /* 0x000fe200078ec0ff */
[----:B01----:R-:W0:Y:S01]  /*12b0*/  LDC.64 R4, c[0x0][0x5c8] ;  /* 0x00017200ff047b82 */ /* 0x003e220000000a00 */
[----:B------:R-:W-:Y:S01]  /*12c0*/  USHF.R.S32.HI UR5, URZ, 0x1f, UR4 ;  /* 0x0000001f3f057899 */ /* 0x000fe20008011404 */
[----:B------:R-:W-:Y:S01]  /*12d0*/  LOP3.LUT R0, R0, 0x30, RZ, 0xc0, !PT ;  /* 0x0000003000007812 */ /* 0x000fe200078ec0ff */
[----:B------:R-:W-:Y:S01]  /*12e0*/  IMAD.MOV.U32 R8, RZ, RZ, 0x1 ;  /* 0x00000001ff087424 */ /* 0x000fe200078e00ff */
[--C-:B------:R-:W-:Y:S01]  /*12f0*/  LOP3.LUT R88, R88, 0x40, R3.reuse, 0xe2, !PT ;  /* 0x0000004058587812 */ /* 0x100fe200078ee203 */
[----:B------:R-:W-:Y:S01]  /*1300*/  ULEA.HI UR5, UR5, UR4, URZ, 0x6 ;  /* 0x0000000405057291 */ /* 0x000fe2000f8f303f */
[-C--:B------:R-:W-:Y:S01]  /*1310*/  IADD3 R3, RZ, -R0.reuse, -R3 ;  /* 0x80000000ff037210 */ /* 0x080fe20007ffe803 */
[----:B------:R-:W-:Y:S01]  /*1320*/  IMAD.U32 R7, RZ, RZ, UR6 ;  /* 0x00000006ff077e24 */ /* 0x000fe2000f8e00ff */
[----:B------:R-:W1:Y:S01]  /*1330*/  LDC R97, c[0x0][0x600] ;  /* 0x00018000ff617b82 */ /* 0x000e620000000800 */
[----:B------:R-:W-:Y:S01]  /*1340*/  LOP3.LUT R88, R88, R0, RZ, 0xfc, !PT ;  /* 0x0000000058587212 */ /* 0x000fe200078efcff */
[----:B------:R-:W-:Y:S01]  /*1350*/  IMAD.MOV.U32 R0, RZ, RZ, -0x1 ;  /* 0xffffffffff007424 */ /* 0x000fe200078e00ff */
[----:B------:R-:W-:Y:S01]  /*1360*/  USHF.R.S32.HI UR43, URZ, 0x6, UR5 ;  /* 0x000000063f2b7899 */ /* 0x000fe20008011405 */
[C---:B------:R-:W-:Y:S01]  /*1370*/  LOP3.LUT R94, R95.reuse, 0x3, RZ, 0xc0, !PT ;  /* 0x000000035f5e7812 */ /* 0x040fe200078ec0ff */
[----:B------:R-:W-:Y:S01]  /*1380*/  IMAD R3, R6, -0x40, R3 ;  /* 0xffffffc006037824 */ /* 0x000fe200078e0203 */
[C---:B------:R-:W-:Y:S01]  /*1390*/  LOP3.LUT R96, R95.reuse, 0x80, RZ, 0xc0, !PT ;  /* 0x000000805f607812 */ /* 0x040fe200078ec0ff */
[----:B------:R-:W-:Y:S01]  /*13a0*/  UISETP.LT.AND UP0, UPT, UR43, 0x1, UPT ;  /* 0x000000012b00788c */ /* 0x000fe2000bf01270 */
[-C--:B---3--:R-:W-:Y:S01]  /*13b0*/  SHF.L.U32 R0, R0, R93.reuse, RZ ;  /* 0x0000005d00007219 */ /* 0x088fe200000006ff */
[----:B------:R-:W-:Y:S01]  /*13c0*/  ULDC UR4, c[0x0][0x284] ;  /* 0x0000a10000047ab9 */ /* 0x000fe20000000800 */
[----:B------:R-:W-:Y:S01]  /*13d0*/  IMAD R94, R94, -0x2, R7 ;  /* 0xfffffffe5e5e7824 */ /* 0x000fe200078e0207 */
[----:B------:R-:W-:Y:S01]  /*13e0*/  USEL UR44, UR43, 0x1, UP0 ;  /* 0x000000012b2c7887 */ /* 0x000fe20008000000 */
[----:B------:R-:W-:Y:S01]  /*13f0*/  SHF.L.U32 R93, R8, R93, RZ ;  /* 0x0000005d085d7219 */ /* 0x000fe200000006ff */
[----:B------:R-:W-:Y:S01]  /*1400*/  IMAD.SHL.U32 R95, R95, 0x2, RZ ;  /* 0x000000025f5f7824 */ /* 0x000fe200078e00ff */
[----:B------:R-:W-:Y:S01]  /*1410*/  LOP3.LUT R102, R18, 0x1, RZ, 0xfc, !PT ;  /* 0x0000000112667812 */ /* 0x000fe200078efcff */
[----:B------:R-:W-:Y:S01]  /*1420*/  VIADD R99, R3, UR4 ;  /* 0x0000000403637c36 */ /* 0x000fe20008000000 */
[C---:B0-----:R-:W-:Y:S01]  /*1430*/  SHF.L.U64.HI R92, R4.reuse, 0x3, R5 ;  /* 0x00000003045c7819 */ /* 0x041fe20000010205 */
[----:B--2---:R-:W-:Y:S01]  /*1440*/  IMAD.SHL.U32 R91, R4, 0x8, RZ ;  /* 0x00000008045b7824 */ /* 0x004fe200078e00ff */
[----:B------:R-:W-:Y:S01]  /*1450*/  SHF.R.U32.HI R96, RZ, 0x7, R96 ;  /* 0x00000007ff607819 */ /* 0x000fe20000011660 */
[----:B------:R-:W-:Y:S01]  /*1460*/  IMAD.MOV.U32 R89, RZ, RZ, RZ ;  /* 0x000000ffff597224 */ /* 0x000fe200078e00ff */
[----:B------:R-:W-:Y:S01]  /*1470*/  LOP3.LUT R98, RZ, R0, RZ, 0x33, !PT ;  /* 0x00000000ff627212 */ /* 0x000fe200078e33ff */
[----:B------:R-:W-:Y:S01]  /*1480*/  UIADD3 UR44, UR43, -UR44, URZ ;  /* 0x8000002c2b2c7290 */ /* 0x000fe2000fffe03f */
[----:B------:R-:W-:Y:S01]  /*1490*/  UMOV UR40, URZ ;  /* 0x0000003f00287c82 */ /* 0x000fe20008000000 */
[----:B-1----:R-:W-:Y:S01]  /*14a0*/  VIADD R97, R97, 0xffffffff ;  /* 0xffffffff61617836 */ /* 0x002fe20000000000 */
[----:B------:R-:W-:-:S09]  /*14b0*/  UMOV UR41, URZ ;  /* 0x0000003f00297c82 */ /* 0x000fd20008000000 */
.L_x_162:
[----:B0-----:R-:W0:Y:S01]  /*14c0*/  SHFL.IDX PT, R0, R96, RZ, 0x1f ;  /* 0x00001fff60007589 */ /* 0x001e2200000e0000 */
[----:B-1----:R-:W1:Y:S01]  /*14d0*/  S2UR UR7, SR_CgaCtaId ;  /* 0x00000000000779c3 */ /* 0x002e620000008800 */
[----:B------:R-:W-:Y:S01]  /*14e0*/  UMOV UR6, 0x400 ;  /* 0x0000040000067882 */ /* 0x000fe20000000000 */
[----:B0-----:R-:W-:Y:S01]  /*14f0*/  R2UR UR4, R0 ;  /* 0x00000000000472ca */ /* 0x001fe200000e0000 */
[----:B-1----:R-:W-:-:S12]  /*1500*/  ULEA UR6, UR7, UR6, 0x18 ;  /* 0x0000000607067291 */ /* 0x002fd8000f8ec03f */
[----:B------:R-:W-:-:S04]  /*1510*/  ULEA.HI UR5, UR4, UR4, URZ, 0x1 ;  /* 0x0000000404057291 */ /* 0x000fc8000f8f083f */
[----:B------:R-:W-:-:S04]  /*1520*/  ULOP3.LUT UR5, UR5, 0x7fffe, URZ, 0xc0, !UPT ;  /* 0x0007fffe05057892 */ /* 0x000fc8000f8ec03f */
[----:B------:R-:W-:-:S03]  /*1530*/  UIADD3 UR5, UR4, -UR5, URZ ;  /* 0x8000000504057290 */ /* 0x000fc6000fffe03f */
[----:B------:R-:W-:Y:S01]  /*1540*/  ULDC UR4, c[0x0][0x28c] ;  /* 0x0000a30000047ab9 */ /* 0x000fe20000000800 */
[----:B------:R-:W-:Y:S01]  /*1550*/  ULEA UR5, UR5, UR6, 0xd ;  /* 0x0000000605057291 */ /* 0x000fe2000f8e683f */
[----:B------:R-:W-:-:S03]  /*1560*/  ISETP.LT.AND P0, PT, RZ, UR4, PT ;  /* 0x00000004ff007c0c */ /* 0x000fc6000bf01270 */
[----:B------:R-:W-:-:S04]  /*1570*/  UIADD3 UR5, UR5, 0x180, URZ ;  /* 0x0000018005057890 */ /* 0x000fc8000fffe03f */
[----:B------:R-:W-:-:S04]  /*1580*/  USHF.R.U32.HI UR5, URZ, 0x4, UR5 ;  /* 0x000000043f057899 */ /* 0x000fc80008011605 */
[----:B------:R-:W-:-:S04]  /*1590*/  ULOP3.LUT UR5, UR5, 0x3fff, URZ, 0xc0, !UPT ;  /* 0x00003fff05057892 */ /* 0x000fc8000f8ec03f */
[----:B------:R-:W-:Y:S01]  /*15a0*/  ULOP3.LUT UR45, UR5, 0x10000, URZ, 0xfc, !UPT ;  /* 0x00010000052d7892 */ /* 0x000fe2000f8efc3f */
[----:B--2345:R-:W-:Y:S11]  /*15b0*/  @P0 BRA `(.L_x_17) ;  /* 0x0000000000400947 */ /* 0x03cff60003800000 */
[----:B------:R-:W-:Y:S01]  /*15c0*/  MOV R0, 0x0 ;  /* 0x0000000000007802 */ /* 0x000fe20000000f00 */
[----:B------:R-:W-:Y:S01]  /*15d0*/  ULDC.64 UR4, c[0x4][0x68] ;  /* 0x01001a0000047ab9 */ /* 0x000fe20000000a00 */
[----:B------:R-:W-:Y:S01]  /*15e0*/  ULDC.64 UR6, c[0x4][0x8] ;  /* 0x0100020000067ab9 */ /* 0x000fe20000000a00 */
[----:B------:R-:W-:Y:S01]  /*15f0*/  IMAD.U32 R4, RZ, RZ, UR4 ;  /* 0x00000004ff047e24 */ /* 0x000fe2000f8e00ff */
[----:B------:R0:W1:Y:S01]  /*1600*/  LDC.64 R14, c[0x4][R0] ;  /* 0x01000000000e7b82 */ /* 0x0000620000000a00 */
[----:B------:R-:W-:Y:S01]  /*1610*/  IMAD.U32 R5, RZ, RZ, UR5 ;  /* 0x00000005ff057e24 */ /* 0x000fe2000f8e00ff */
[----:B------:R-:W-:Y:S01]  /*1620*/  ULDC.64 UR4, c[0x4][0x70] ;  /* 0x01001c0000047ab9 */ /* 0x000fe20000000a00 */
[----:B------:R-:W-:Y:S02]  /*1630*/  IMAD.U32 R10, RZ, RZ, UR6 ;  /* 0x00000006ff0a7e24 */ /* 0x000fe4000f8e00ff */
[----:B------:R-:W-:Y:S02]  /*1640*/  IMAD.U32 R6, RZ, RZ, UR4 ;  /* 0x00000004ff067e24 */ /* 0x000fe4000f8e00ff */
[----:B------:R-:W-:-:S02]  /*1650*/  IMAD.U32 R7, RZ, RZ, UR5 ;  /* 0x00000005ff077e24 */ /* 0x000fc4000f8e00ff */
[----:B------:R-:W-:Y:S02]  /*1660*/  IMAD.U32 R11, RZ, RZ, UR7 ;  /* 0x00000007ff0b7e24 */ /* 0x000fe4000f8e00ff */
[----:B------:R-:W-:Y:S02]  /*1670*/  IMAD.MOV.U32 R8, RZ, RZ, 0x1e1 ;  /* 0x000001e1ff087424 */ /* 0x000fe400078e00ff */
[----:B------:R-:W-:Y:S02]  /*1680*/  IMAD.MOV.U32 R12, RZ, RZ, 0x1 ;  /* 0x00000001ff0c7424 */ /* 0x000fe400078e00ff */
[----:B0-----:R-:W-:-:S07]  /*1690*/  IMAD.MOV.U32 R13, RZ, RZ, RZ ;  /* 0x000000ffff0d7224 */ /* 0x001fce00078e00ff */
[----:B------:R-:W-:-:S07]  /*16a0*/  LEPC R20, `(.L_x_17) ;  /* 0x000000001014794e */ /* 0x000fce0000000000 */
[----:B-1---5:R-:W-:Y:S05]  /*16b0*/  CALL.ABS.NOINC R14 ;  /* 0x000000000e007343 */ /* 0x022fea0003c00000 */
.L_x_17:
[----:B------:R-:W-:-:S13]  /*16c0*/  ISETP.NE.AND P0, PT, R102, 0x3, PT ;  /* 0x000000036600780c */ /* 0x000fda0003f05270 */
[----:B------:R-:W-:Y:S05]  /*16d0*/  @!P0 BRA `(.L_x_18) ;  /* 0x0000000000048947 */ /* 0x000fea0003800000 */
[----:B------:R-:W-:Y:S01]  /*16e0*/  BPT.TRAP 0x1 ;  /* 0x000000040000795c */ /* 0x000fe20000300000 */
.L_x_18:
[----:B------:R-:W0:Y:S01]  /*16f0*/  S2UR UR5, SR_CgaCtaId ;  /* 0x00000000000579c3 */ /* 0x000e220000008800 */
[----:B------:R-:W-:Y:S01]  /*1700*/  UMOV UR4, 0x400 ;  /* 0x0000040000047882 */ /* 0x000fe20000000000 */
[----:B------:R-:W-:Y:S02]  /*1710*/  IMAD.U32 R0, RZ, RZ, UR40 ;  /* 0x00000028ff007e24 */ /* 0x000fe4000f8e00ff */
[----:B------:R-:W-:-:S03]  /*1720*/  IMAD.U32 R3, RZ, RZ, UR41 ;  /* 0x00000029ff037e24 */ /* 0x000fc6000f8e00ff */
[----:B------:R-:W-:Y:S01]  /*1730*/  SHF.L.U32 R0, R0, 0x1f, RZ ;  /* 0x0000001f00007819 */ /* 0x000fe200000006ff */
[----:B0-----:R-:W-:-:S06]  /*1740*/  ULEA UR4, UR5, UR4, 0x18 ;  /* 0x0000000405047291 */ /* 0x001fcc000f8ec03f */
[----:B------:R-:W-:-:S04]  /*1750*/  IMAD.U32 R6, RZ, RZ, UR4 ;  /* 0x00000004ff067e24 */ /* 0x000fc8000f8e00ff */
[----:B------:R-:W-:-:S04]  /*1760*/  IMAD R3, R3, 0x8, R6 ;  /* 0x0000000803037824 */ /* 0x000fc800078e0206 */
[----:B------:R0:W1:Y:S01]  /*1770*/  SYNCS.PHASECHK.TRANS64.TRYWAIT P1, [R3+URZ], R0 ;  /* 0x00000000030075a7 */ /* 0x000062000802017f */
[----:B------:R-:W-:Y:S05]  /*1780*/  @!P0 BRA `(.L_x_19) ;  /* 0x0000000000048947 */ /* 0x000fea0003800000 */
[----:B------:R-:W-:Y:S01]  /*1790*/  BPT.TRAP 0x1 ;  /* 0x000000040000795c */ /* 0x000fe20000300000 */
.L_x_19:
[----:B------:R-:W-:-:S05]  /*17a0*/  IMAD.U32 R4, RZ, RZ, UR44 ;  /* 0x0000002cff047e24 */ /* 0x000fca000f8e00ff */
[----:B------:R-:W-:Y:S01]  /*17b0*/  ISETP.GE.AND P2, PT, R4, 0x1, PT ;  /* 0x000000010400780c */ /* 0x000fe20003f46270 */
[----:B-1----:R-:W-:-:S12]  /*17c0*/  @P1 BRA `(.L_x_20) ;  /* 0x0000000000081947 */ /* 0x002fd80003800000 */
[----:B------:R-:W1:Y:S02]  /*17d0*/  SYNCS.PHASECHK.TRANS64.TRYWAIT P1, [R3+URZ], R0 ;  /* 0x00000000030075a7 */ /* 0x000e64000802017f */
[----:B-1----:R-:W-:Y:S05]  /*17e0*/  @!P1 BRA `(.L_x_21) ;  /* 0x0000006400ec9947 */ /* 0x002fea0003800000 */
.L_x_20:
[----:B------:R-:W-:Y:S05]  /*17f0*/  WARPSYNC.ALL ;  /* 0x0000000000007948 */ /* 0x000fea0003800000 */
[----:B------:R-:W-:Y:S01]  /*1800*/  R2UR UR4, R6 ;  /* 0x00000000060472ca */ /* 0x000fe200000e0000 */
[----:B------:R-:W-:Y:S01]  /*1810*/  ULEA UR5, UR41, UR45, 0xa ;  /* 0x0000002d29057291 */ /* 0x000fe2000f8e503f */
[----:B------:R-:W-:Y:S01]  /*1820*/  WARPGROUP.ARRIVE ;  /* 0x00000000000079c5 */ /* 0x000fe20000000000 */
[----:B------:R-:W-:Y:S01]  /*1830*/  UMOV UR9, 0x40000040 ;  /* 0x4000004000097882 */ /* 0x000fe20000000000 */
[----:B------:R-:W-:-:S04]  /*1840*/  UMOV UR11, 0x40000040 ;  /* 0x40000040000b7882 */ /* 0x000fc80000000000 */
[----:B------:R-:W-:-:S05]  /*1850*/  UMOV UR8, UR5 ;  /* 0x0000000500087c82 */ /* 0x000fca0008000000 */
[----:B------:R-:W-:-:S04]  /*1860*/  UIADD3 UR4, UR4, 0x18180, URZ ;  /* 0x0001818004047890 */ /* 0x000fc8000fffe03f */
[----:B------:R-:W-:-:S04]  /*1870*/  USHF.R.U32.HI UR4, URZ, 0x4, UR4 ;  /* 0x000000043f047899 */ /* 0x000fc80008011604 */
[----:B------:R-:W-:-:S04]  /*1880*/  ULOP3.LUT UR4, UR4, 0x3fff, URZ, 0xc0, !UPT ;  /* 0x00003fff04047892 */ /* 0x000fc8000f8ec03f */
[----:B------:R-:W-:-:S04]  /*1890*/  ULOP3.LUT UR4, UR4, 0x2000000, URZ, 0xfc, !UPT ;  /* 0x0200000004047892 */ /* 0x000fc8000f8efc3f */
[----:B------:R-:W-:-:S07]  /*18a0*/  ULEA UR6, UR41, UR4, 0xa ;  /* 0x0000000429067291 */ /* 0x000fce000f8e503f */
[----:B------:R-:W-:Y:S02]  /*18b0*/  UMOV UR10, UR6 ;  /* 0x00000006000a7c82 */ /* 0x000fe40008000000 */
[----:B------:R-:W-:Y:S01]  /*18c0*/  HGMMA.64x128x16.F32 R24, gdesc[UR8].tnspB, RZ, !UPT, gsb0 ;  /* 0x41e00000081879f0 */ /* 0x000fe2000c0008ff */
[----:B------:R-:W-:Y:S02]  /*18d0*/  UIADD3 UR8, UR5, 0x2, URZ ;  /* 0x0000000205087890 */ /* 0x000fe4000fffe03f */
[----:B------:R-:W-:Y:S01]  /*18e0*/  UIADD3 UR10, UR6, 0x80, URZ ;  /* 0x00000080060a7890 */ /* 0x000fe2000fffe03f */
[----:B------:R-:W-:Y:S01]  /*18f0*/  UMOV UR9, 0x40000040 ;  /* 0x4000004000097882 */ /* 0x000fe20000000000 */
[----:B------:R-:W-:Y:S01]  /*1900*/  UMOV UR11, 0x40000040 ;  /* 0x40000040000b7882 */ /* 0x000fe20000000000 */
[----:B------:R-:W-:Y:S02]  /*1910*/  WARPGROUP.DEPBAR.LE gsb0, 0x0 ;  /* 0x00008000000079c5 */ /* 0x000fe40000010000 */
[----:B------:R-:W-:-:S06]  /*1920*/  WARPGROUP.ARRIVE ;  /* 0x00000000000079c5 */ /* 0x000fcc0000000000 */
[----:B------:R-:W-:Y:S01]  /*1930*/  HGMMA.64x128x16.F32 R24, gdesc[UR8].tnspB, R24, gsb0 ;  /* 0x41e00000081879f0 */ /* 0x000fe20008000818 */
        /* <DEDUP_REMOVED lines=13> */
[----:B------:R-:W-:Y:S03]  /*1a10*/  HGMMA.64x128x16.F32 R24, gdesc[UR8].tnspB, R24, gsb0 ;  /* 0x41e00000081879f0 */ /* 0x000fe60008000818 */
[----:B------:R-:W-:Y:S02]  /*1a20*/  WARPGROUP.DEPBAR.LE gsb0, 0x0 ;  /* 0x00008000000079c5 */ /* 0x000fe40000010000 */
[----:B------:R-:W-:Y:S05]  /*1a30*/  @!P2 BRA `(.L_x_22) ;  /* 0x000000040028a947 */ /* 0x000fea0003800000 */
[----:B------:R-:W-:Y:S01]  /*1a40*/  UIADD3 UR5, UR41, 0x1, URZ ;  /* 0x0000000129057890 */ /* 0x000fe2000fffe03f */
[----:B01----:R-:W-:Y:S02]  /*1a50*/  IMAD.U32 R0, RZ, RZ, UR44 ;  /* 0x0000002cff007e24 */ /* 0x003fe4000f8e00ff */
[----:B------:R-:W-:Y:S01]  /*1a60*/  IMAD.U32 R3, RZ, RZ, UR41 ;  /* 0x00000029ff037e24 */ /* 0x000fe2000f8e00ff */
[----:B------:R-:W-:-:S04]  /*1a70*/  UISETP.NE.AND UP0, UPT, UR5, 0x6, UPT ;  /* 0x000000060500788c */ /* 0x000fc8000bf05270 */
[----:B------:R-:W-:Y:S02]  /*1a80*/  USEL UR6, URZ, 0x1, UP0 ;  /* 0x000000013f067887 */ /* 0x000fe40008000000 */
[----:B------:R-:W-:Y:S02]  /*1a90*/  USEL UR5, UR5, URZ, UP0 ;  /* 0x0000003f05057287 */ /* 0x000fe40008000000 */
[----:B------:R-:W-:-:S06]  /*1aa0*/  ULOP3.LUT UR6, UR40, UR6, URZ, 0x3c, !UPT ;  /* 0x0000000628067292 */ /* 0x000fcc000f8e3c3f */
[----:B------:R-:W-:-:S07]  /*1ab0*/  IMAD.U32 R7, RZ, RZ, UR6 ;  /* 0x00000006ff077e24 */ /* 0x000fce000f8e00ff */
.L_x_29:
[----:B------:R-:W-:Y:S05]  /*1ac0*/  @!P0 BRA `(.L_x_23) ;  /* 0x0000000000048947 */ /* 0x000fea0003800000 */
[----:B------:R-:W-:Y:S01]  /*1ad0*/  BPT.TRAP 0x1 ;  /* 0x000000040000795c */ /* 0x000fe20000300000 */
.L_x_23:
[----:B------:R-:W0:Y:S01]  /*1ae0*/  S2UR UR7, SR_CgaCtaId ;  /* 0x00000000000779c3 */ /* 0x000e220000008800 */
[----:B------:R-:W-:Y:S01]  /*1af0*/  UMOV UR6, 0x400 ;  /* 0x0000040000067882 */ /* 0x000fe20000000000 */
[----:B------:R-:W-:Y:S01]  /*1b00*/  IMAD.U32 R5, RZ, RZ, UR5 ;  /* 0x00000005ff057e24 */ /* 0x000fe2000f8e00ff */
[----:B------:R-:W-:Y:S01]  /*1b10*/  SHF.L.U32 R4, R7, 0x1f, RZ ;  /* 0x0000001f07047819 */ /* 0x000fe200000006ff */
[----:B0-----:R-:W-:-:S06]  /*1b20*/  ULEA UR6, UR7, UR6, 0x18 ;  /* 0x0000000607067291 */ /* 0x001fcc000f8ec03f */
[----:B------:R-:W-:-:S04]  /*1b30*/  IMAD.U32 R6, RZ, RZ, UR6 ;  /* 0x00000006ff067e24 */ /* 0x000fc8000f8e00ff */
[----:B------:R-:W-:-:S04]  /*1b40*/  IMAD R5, R5, 0x8, R6 ;  /* 0x0000000805057824 */ /* 0x000fc800078e0206 */
[----:B------:R0:W1:Y:S01]  /*1b50*/  SYNCS.PHASECHK.TRANS64.TRYWAIT P1, [R5+URZ], R4 ;  /* 0x00000004050075a7 */ /* 0x000062000802017f */
[----:B------:R-:W-:Y:S05]  /*1b60*/  @!P0 BRA `(.L_x_24) ;  /* 0x0000000000048947 */ /* 0x000fea0003800000 */
[----:B------:R-:W-:Y:S01]  /*1b70*/  BPT.TRAP 0x1 ;  /* 0x000000040000795c */ /* 0x000fe20000300000 */
.L_x_24:
[----:B-1----:R-:W-:Y:S05]  /*1b80*/  @P1 BRA `(.L_x_25) ;  /* 0x0000000000081947 */ /* 0x002fea0003800000 */
[----:B------:R-:W1:Y:S02]  /*1b90*/  SYNCS.PHASECHK.TRANS64.TRYWAIT P1, [R5+URZ], R4 ;  /* 0x00000004050075a7 */ /* 0x000e64000802017f */
[----:B-1----:R-:W-:Y:S05]  /*1ba0*/  @!P1 BRA `(.L_x_26) ;  /* 0x0000006400109947 */ /* 0x002fea0003800000 */
.L_x_25:
[----:B------:R-:W-:Y:S01]  /*1bb0*/  ULEA UR6, UR5, UR45, 0xa ;  /* 0x0000002d05067291 */ /* 0x000fe2000f8e503f */
[----:B------:R-:W-:Y:S01]  /*1bc0*/  WARPGROUP.ARRIVE ;  /* 0x00000000000079c5 */ /* 0x000fe20000000000 */
[----:B------:R-:W-:Y:S01]  /*1bd0*/  ULEA UR7, UR5, UR4, 0xa ;  /* 0x0000000405077291 */ /* 0x000fe2000f8e503f */
[----:B------:R-:W-:Y:S01]  /*1be0*/  UMOV UR9, 0x40000040 ;  /* 0x4000004000097882 */ /* 0x000fe20000000000 */
[----:B------:R-:W-:-:S03]  /*1bf0*/  UMOV UR11, 0x40000040 ;  /* 0x40000040000b7882 */ /* 0x000fc60000000000 */
[----:B------:R-:W-:Y:S02]  /*1c00*/  UMOV UR8, UR6 ;  /* 0x0000000600087c82 */ /* 0x000fe40008000000 */
[----:B------:R-:W-:Y:S02]  /*1c10*/  UMOV UR10, UR7 ;  /* 0x00000007000a7c82 */ /* 0x000fe40008000000 */
[----:B------:R-:W-:Y:S01]  /*1c20*/  HGMMA.64x128x16.F32 R24, gdesc[UR8].tnspB, R24, gsb0 ;  /* 0x41e00000081879f0 */ /* 0x000fe20008000818 */
[----:B------:R-:W-:Y:S02]  /*1c30*/  UIADD3 UR8, UR6, 0x2, URZ ;  /* 0x0000000206087890 */ /* 0x000fe4000fffe03f */
[----:B------:R-:W-:Y:S01]  /*1c40*/  UIADD3 UR10, UR7, 0x80, URZ ;  /* 0x00000080070a7890 */ /* 0x000fe2000fffe03f */
[----:B------:R-:W-:Y:S01]  /*1c50*/  UMOV UR9, 0x40000040 ;  /* 0x4000004000097882 */ /* 0x000fe20000000000 */
[----:B------:R-:W-:Y:S01]  /*1c60*/  UMOV UR11, 0x40000040 ;  /* 0x40000040000b7882 */ /* 0x000fe20000000000 */
[----:B------:R-:W-:-:S02]  /*1c70*/  WARPGROUP.DEPBAR.LE gsb0, 0x0 ;  /* 0x00008000000079c5 */ /* 0x000fc40000010000 */
        /* <DEDUP_REMOVED lines=18> */
[----:B------:R-:W-:Y:S01]  /*1da0*/  BPT.TRAP 0x1 ;  /* 0x000000040000795c */ /* 0x000fe20000300000 */
.L_x_27:
[----:B------:R-:W-:-:S13]  /*1db0*/  ISETP.NE.AND P1, PT, R22, RZ, PT ;  /* 0x000000ff1600720c */ /* 0x000fda0003f25270 */
[----:B01----:R-:W-:-:S04]  /*1dc0*/  @P1 IMAD R4, R3, 0x8, R6 ;  /* 0x0000000803041824 */ /* 0x003fc800078e0206 */
[----:B------:R-:W-:-:S05]  /*1dd0*/  @P1 VIADD R4, R4, 0x30 ;  /* 0x0000003004041836 */ /* 0x000fca0000000000 */
[----:B------:R-:W-:-:S04]  /*1de0*/  @P1 PRMT R4, R19, 0x654, R4 ;  /* 0x0000065413041816 */ /* 0x000fc80000000004 */
[----:B------:R0:W-:Y:S01]  /*1df0*/  @P1 SYNCS.ARRIVE.TRANS64.RED.A1T0 RZ, [R4+URZ], RZ ;  /* 0x000000ff04ff19a7 */ /* 0x0001e2000810043f */
[----:B------:R-:W-:-:S13]  /*1e00*/  ISETP.GT.U32.AND P1, PT, R18, 0x1, PT ;  /* 0x000000011200780c */ /* 0x000fda0003f24070 */
[----:B0-----:R-:W-:Y:S05]  /*1e10*/  @P1 BRA `(.L_x_28) ;  /* 0x0000000000041947 */ /* 0x001fea0003800000 */
[----:B------:R-:W-:Y:S01]  /*1e20*/  BPT.TRAP 0x1 ;  /* 0x000000040000795c */ /* 0x000fe20000300000 */
.L_x_28:
[----:B------:R-:W-:Y:S01]  /*1e30*/  UIADD3 UR5, UR5, 0x1, URZ ;  /* 0x0000000105057890 */ /* 0x000fe2000fffe03f */
[C---:B------:R-:W-:Y:S01]  /*1e40*/  ISETP.GT.AND P2, PT, R0.reuse, 0x1, PT ;  /* 0x000000010000780c */ /* 0x040fe20003f44270 */
[----:B------:R-:W-:Y:S02]  /*1e50*/  VIADD R3, R3, 0x1 ;  /* 0x0000000103037836 */ /* 0x000fe40000000000 */
[----:B------:R-:W-:Y:S01]  /*1e60*/  UISETP.NE.AND UP0, UPT, UR5, 0x6, UPT ;  /* 0x000000060500788c */ /* 0x000fe2000bf05270 */
[----:B------:R-:W-:Y:S02]  /*1e70*/  VIADD R0, R0, 0xffffffff ;  /* 0xffffffff00007836 */ /* 0x000fe40000000000 */
[C---:B------:R-:W-:Y:S01]  /*1e80*/  ISETP.NE.AND P1, PT, R3.reuse, 0x6, PT ;  /* 0x000000060300780c */ /* 0x040fe20003f25270 */
[----:B------:R-:W-:Y:S02]  /*1e90*/  USEL UR6, URZ, 0x1, UP0 ;  /* 0x000000013f067887 */ /* 0x000fe40008000000 */
[----:B------:R-:W-:Y:S01]  /*1ea0*/  USEL UR5, UR5, URZ, UP0 ;  /* 0x0000003f05057287 */ /* 0x000fe20008000000 */
[----:B------:R-:W-:-:S03]  /*1eb0*/  SEL R3, R3, RZ, P1 ;  /* 0x000000ff03037207 */ /* 0x000fc60000800000 */
[----:B------:R-:W-:Y:S01]  /*1ec0*/  LOP3.LUT R7, R7, UR6, RZ, 0x3c, !PT ;  /* 0x0000000607077c12 */ /* 0x000fe2000f8e3cff */
[----:B------:R-:W-:Y:S07]  /*1ed0*/  @P2 BRA `(.L_x_29) ;  /* 0xfffffff800f82947 */ /* 0x000fee000383ffff */
.L_x_22:
[----:B01----:R-:W0:Y:S02]  /*1ee0*/  LDC R0, c[0x0][0x28c] ;  /* 0x0000a300ff007b82 */ /* 0x003e240000000800 */
[----:B0-----:R-:W-:-:S13]  /*1ef0*/  ISETP.GE.AND P1, PT, R0, 0x1, PT ;  /* 0x000000010000780c */ /* 0x001fda0003f26270 */
[----:B------:R-:W-:Y:S05]  /*1f00*/  @!P1 BRA `(.L_x_30) ;  /* 0x0000000000449947 */ /* 0x000fea0003800000 */
[----:B------:R-:W-:Y:S05]  /*1f10*/  @!P0 BRA `(.L_x_31) ;  /* 0x0000000000048947 */ /* 0x000fea0003800000 */
[----:B------:R-:W-:Y:S01]  /*1f20*/  BPT.TRAP 0x1 ;  /* 0x000000040000795c */ /* 0x000fe20000300000 */
.L_x_31:
[----:B------:R-:W-:-:S13]  /*1f30*/  ISETP.NE.AND P0, PT, R22, RZ, PT ;  /* 0x000000ff1600720c */ /* 0x000fda0003f05270 */
[----:B------:R-:W-:-:S05]  /*1f40*/  VOTEU.ANY UP0, P0 ;  /* 0x00000000003f7886 */ /* 0x000fca0000000100 */
[----:B------:R-:W-:-:S06]  /*1f50*/  @UP0 UIADD3 UR4, UR44, UR41, URZ ;  /* 0x000000292c040290 */ /* 0x000fcc000fffe03f */
[----:B------:R-:W-:Y:S02]  /*1f60*/  IMAD.U32 R4, RZ, RZ, UR4 ;  /* 0x00000004ff047e24 */ /* 0x000fe4000f8e00ff */
[----:B------:R-:W-:Y:S02]  /*1f70*/  IMAD.U32 R3, RZ, RZ, UR4 ;  /* 0x00000004ff037e24 */ /* 0x000fe4000f8e00ff */
[----:B------:R-:W-:-:S05]  /*1f80*/  @P0 IMAD.WIDE.U32 R4, R4, -0x55555555, RZ ;  /* 0xaaaaaaab04040825 */ /* 0x000fca00078e00ff */
[----:B------:R-:W-:-:S05]  /*1f90*/  @P0 SHF.R.U32.HI R0, RZ, 0x2, R5 ;  /* 0x00000002ff000819 */ /* 0x000fca0000011605 */
[----:B------:R-:W-:-:S04]  /*1fa0*/  @P0 IMAD R0, R0, -0x6, R3 ;  /* 0xfffffffa00000824 */ /* 0x000fc800078e0203 */
[----:B------:R-:W-:-:S04]  /*1fb0*/  @P0 IMAD R0, R0, 0x8, R6 ;  /* 0x0000000800000824 */ /* 0x000fc800078e0206 */
[----:B------:R-:W-:-:S05]  /*1fc0*/  @P0 VIADD R0, R0, 0x30 ;  /* 0x0000003000000836 */ /* 0x000fca0000000000 */
[----:B------:R-:W-:-:S04]  /*1fd0*/  @P0 PRMT R0, R19, 0x654, R0 ;  /* 0x0000065413000816 */ /* 0x000fc80000000000 */
[----:B------:R0:W-:Y:S01]  /*1fe0*/  @P0 SYNCS.ARRIVE.TRANS64.RED.A1T0 RZ, [R0+URZ], RZ ;  /* 0x000000ff00ff09a7 */ /* 0x0001e2000810043f */
[----:B------:R-:W-:-:S13]  /*1ff0*/  ISETP.GT.U32.AND P0, PT, R18, 0x1, PT ;  /* 0x000000011200780c */ /* 0x000fda0003f04070 */
[----:B0-----:R-:W-:Y:S05]  /*2000*/  @P0 BRA `(.L_x_30) ;  /* 0x0000000000040947 */ /* 0x001fea0003800000 */
[----:B------:R-:W-:Y:S01]  /*2010*/  BPT.TRAP 0x1 ;  /* 0x000000040000795c */ /* 0x000fe20000300000 */
.L_x_30:
[----:B------:R-:W-:Y:S01]  /*2020*/  IMAD.SHL.U32 R100, R100, 0x80, RZ ;  /* 0x0000008064647824 */ /* 0x000fe200078e00ff */
[----:B------:R-:W-:Y:S01]  /*2030*/  UIADD3 UR41, UR43, UR41, URZ ;  /* 0x000000292b297290 */ /* 0x000fe2000fffe03f */
[----:B------:R-:W-:Y:S01]  /*2040*/  SHF.R.S32.HI R11, RZ, 0x1f, R101 ;  /* 0x0000001fff0b7819 */ /* 0x000fe20000011465 */
[----:B------:R-:W-:Y:S01]  /*2050*/  UISETP.GE.U32.AND UP1, UPT, UR43, 0x6, UPT ;  /* 0x000000062b00788c */ /* 0x000fe2000bf26070 */
[----:B------:R-:W-:Y:S01]  /*2060*/  IMAD.SHL.U32 R6, R103, 0x80, RZ ;  /* 0x0000008067067824 */ /* 0x000fe200078e00ff */
[----:B------:R-:W-:Y:S01]  /*2070*/  ULDC UR7, c[0x0][0x288] ;  /* 0x0000a20000077ab9 */ /* 0x000fe20000000800 */
[C---:B------:R-:W-:Y:S01]  /*2080*/  LOP3.LUT R8, R100.reuse, 0x6, R95, 0xf8, !PT ;  /* 0x0000000664087812 */ /* 0x040fe200078ef85f */
[----:B------:R-:W-:Y:S01]  /*2090*/  UISETP.GT.U32.AND UP0, UPT, UR41, 0x5, UPT ;  /* 0x000000052900788c */ /* 0x000fe2000bf04070 */
[----:B------:R-:W-:Y:S01]  /*20a0*/  ISETP.GE.AND P0, PT, R100, UR7, PT ;  /* 0x0000000764007c0c */ /* 0x000fe2000bf06270 */
[----:B------:R-:W-:Y:S01]  /*20b0*/  ULDC.64 UR4, c[0x0][0x5d0] ;  /* 0x0001740000047ab9 */ /* 0x000fe20000000a00 */
[--C-:B------:R-:W-:Y:S01]  /*20c0*/  SHF.R.S32.HI R9, RZ, 0x1f, R8.reuse ;  /* 0x0000001fff097819 */ /* 0x100fe20000011408 */
[----:B------:R-:W-:Y:S01]  /*20d0*/  ULDC UR10, c[0x0][0x284] ;  /* 0x0000a100000a7ab9 */ /* 0x000fe20000000800 */
[----:B------:R-:W-:Y:S01]  /*20e0*/  IMAD R0, R11, UR4, RZ ;  /* 0x000000040b007c24 */ /* 0x000fe2000f8e02ff */
[----:B------:R-:W-:Y:S01]  /*20f0*/  UISETP.LT.U32.AND UP0, UPT, UR43, 0x6, UP0 ;  /* 0x000000062b00788c */ /* 0x000fe20008701070 */
[----:B------:R-:W-:Y:S01]  /*2100*/  ISETP.GE.OR P0, PT, R6, UR10, P0 ;  /* 0x0000000a06007c0c */ /* 0x000fe20008706670 */
[----:B------:R-:W-:Y:S01]  /*2110*/  IMAD.WIDE.U32 R4, R101, UR4, R8 ;  /* 0x0000000465047c25 */ /* 0x000fe2000f8e0008 */
[----:B------:R-:W-:Y:S01]  /*2120*/  ULDC.64 UR8, c[0x0][0x5c8] ;  /* 0x0001720000087ab9 */ /* 0x000fe20000000a00 */
[----:B------:R-:W-:-:S02]  /*2130*/  USEL UR6, URZ, 0x1, !UP0 ;  /* 0x000000013f067887 */ /* 0x000fc4000c000000 */
[----:B------:R-:W-:Y:S01]  /*2140*/  IMAD R3, R101, UR5, R0 ;  /* 0x0000000565037c24 */ /* 0x000fe2000f8e0200 */
[----:B------:R-:W-:Y:S01]  /*2150*/  @UP1 UIMAD.WIDE.U32 UR4, UR41, -0x55555555, URZ ;  /* 0xaaaaaaab290418a5 */ /* 0x000fe2000f8e003f */
[----:B------:R-:W-:Y:S01]  /*2160*/  IMAD.WIDE R104, R103, 0x80, R88 ;  /* 0x0000008067687825 */ /* 0x000fe200078e0258 */
[----:B------:R-:W-:Y:S02]  /*2170*/  ULOP3.LUT UR40, UR40, UR6, URZ, 0x3c, !UPT ;  /* 0x0000000628287292 */ /* 0x000fe4000f8e3c3f */
[----:B------:R-:W-:Y:S01]  /*2180*/  @UP1 USHF.R.U32.HI UR4, URZ, 0x2, UR5 ;  /* 0x000000023f041899 */ /* 0x000fe20008011605 */
[----:B------:R-:W-:Y:S02]  /*2190*/  IMAD.IADD R5, R5, 0x1, R3 ;  /* 0x0000000105057824 */ /* 0x000fe400078e0203 */
[----:B------:R-:W-:Y:S01]  /*21a0*/  IMAD R3, R105, UR8, RZ ;  /* 0x0000000869037c24 */ /* 0x000fe2000f8e02ff */
[----:B------:R-:W-:Y:S01]  /*21b0*/  @UP1 ULOP3.LUT UR40, UR40, 0x1, UR4, 0x78, !UPT ;  /* 0x0000000128281892 */ /* 0x000fe2000f8e7804 */
[----:B------:R-:W-:-:S04]  /*21c0*/  IMAD.WIDE.U32 R106, R104, UR8, R4 ;  /* 0x00000008686a7c25 */ /* 0x000fc8000f8e0004 */
[----:B------:R-:W-:Y:S02]  /*21d0*/  IMAD R7, R104, UR9, R3 ;  /* 0x0000000968077c24 */ /* 0x000fe4000f8e0203 */
[----:B------:R-:W-:Y:S01]  /*21e0*/  IMAD.MOV.U32 R0, RZ, RZ, -0x1 ;  /* 0xffffffffff007424 */ /* 0x000fe200078e00ff */
[----:B------:R-:W-:Y:S06]  /*21f0*/  @P0 BRA `(.L_x_32) ;  /* 0x00000040001c0947 */ /* 0x000fec0003800000 */
[----:B-----5:R-:W-:Y:S01]  /*2200*/  FSETP.NEU.AND P0, PT, R90, RZ, PT ;  /* 0x000000ff5a00720b */ /* 0x020fe20003f0d000 */
[----:B------:R-:W-:Y:S01]  /*2210*/  IMAD.IADD R4, R94, 0x1, -R100 ;  /* 0x000000015e047824 */ /* 0x000fe200078e0a64 */
[----:B------:R-:W-:Y:S01]  /*2220*/  BSSY B0, `(.L_x_32) ;  /* 0x0000404000007945 */ /* 0x000fe20003800000 */
[----:B------:R-:W-:Y:S02]  /*2230*/  IMAD.IADD R3, R99, 0x1, -R6 ;  /* 0x0000000163037824 */ /* 0x000fe400078e0a06 */
[----:B------:R-:W-:Y:S01]  /*2240*/  IMAD.IADD R103, R107, 0x1, R7 ;  /* 0x000000016b677824 */ /* 0x000fe200078e0207 */
[----:B------:R-:W-:-:S04]  /*2250*/  ISETP.GT.AND P2, PT, R4, RZ, PT ;  /* 0x000000ff0400720c */ /* 0x000fc80003f44270 */
[----:B------:R-:W-:-:S03]  /*2260*/  ISETP.GT.AND P1, PT, R3, RZ, P2 ;  /* 0x000000ff0300720c */ /* 0x000fc60001724270 */
[----:B------:R-:W-:Y:S10]  /*2270*/  @!P0 BRA `(.L_x_33) ;  /* 0x0000002c00288947 */ /* 0x000ff40003800000 */
[----:B------:R-:W0:Y:S01]  /*2280*/  LDC.64 R110, c[0x0][0x5b8] ;  /* 0x00016e00ff6e7b82 */ /* 0x000e220000000a00 */
[----:B------:R-:W-:-:S07]  /*2290*/  ULDC.64 UR4, c[0x0][0x5c0] ;  /* 0x0001700000047ab9 */ /* 0x000fce0000000a00 */
[----:B------:R-:W1:Y:S08]  /*22a0*/  LDC.64 R112, c[0x0][0x5b0] ;  /* 0x00016c00ff707b82 */ /* 0x000e700000000a00 */
[----:B------:R-:W2:Y:S01]  /*22b0*/  LDC.64 R114, c[0x0][0x5a8] ;  /* 0x00016a00ff727b82 */ /* 0x000ea20000000a00 */
[-C--:B0-----:R-:W-:Y:S02]  /*22c0*/  IMAD R6, R11, R110.reuse, RZ ;  /* 0x0000006e0b067224 */ /* 0x081fe400078e02ff */
[----:B------:R-:W-:-:S04]  /*22d0*/  IMAD.WIDE.U32 R108, R101, R110, R8 ;  /* 0x0000006e656c7225 */ /* 0x000fc800078e0008 */
[----:B------:R-:W-:Y:S02]  /*22e0*/  IMAD R107, R101, R111, R6 ;  /* 0x0000006f656b7224 */ /* 0x000fe400078e0206 */
[-C--:B-1----:R-:W-:Y:S02]  /*22f0*/  IMAD R5, R105, R112.reuse, RZ ;  /* 0x0000007069057224 */ /* 0x082fe400078e02ff */
[----:B------:R-:W-:Y:S02]  /*2300*/  IMAD.IADD R13, R109, 0x1, R107 ;  /* 0x000000016d0d7824 */ /* 0x000fe400078e026b */
[----:B------:R-:W-:Y:S02]  /*2310*/  IMAD.MOV.U32 R12, RZ, RZ, R108 ;  /* 0x000000ffff0c7224 */ /* 0x000fe400078e006c */
[C---:B------:R-:W-:Y:S02]  /*2320*/  IMAD R111, R104.reuse, R113, R5 ;  /* 0x00000071686f7224 */ /* 0x040fe400078e0205 */
[----:B------:R-:W-:-:S04]  /*2330*/  IMAD.WIDE.U32 R6, R104, R112, R12 ;  /* 0x0000007068067225 */ /* 0x000fc800078e000c */
[----:B------:R-:W-:Y:S01]  /*2340*/  IMAD.IADD R5, R7, 0x1, R111 ;  /* 0x0000000107057824 */ /* 0x000fe200078e026f */
[----:B--2---:R-:W-:-:S04]  /*2350*/  LEA R14, P0, R6, R114, 0x1 ;  /* 0x00000072060e7211 */ /* 0x004fc800078008ff */
[----:B------:R-:W-:-:S05]  /*2360*/  LEA.HI.X R15, R6, R115, R5, 0x1, P0 ;  /* 0x00000073060f7211 */ /* 0x000fca00000f0c05 */
[----:B------:R0:W2:Y:S01]  /*2370*/  @P1 LDG.E.LTC128B.U16 R5, desc[UR38][R14.64] ;  /* 0x000000260e051981 */ /* 0x0000a2000c1e1520 */
[----:B------:R-:W-:Y:S01]  /*2380*/  LEA R10, P0, R106, UR4, 0x1 ;  /* 0x000000046a0a7c11 */ /* 0x000fe2000f8008ff */
[----:B------:R-:W-:Y:S01]  /*2390*/  IMAD.WIDE.U32 R6, R104, R112, R8 ;  /* 0x0000007068067225 */ /* 0x000fe200078e0008 */
[----:B------:R-:W-:Y:S03]  /*23a0*/  BSSY B1, `(.L_x_34) ;  /* 0x0000012000017945 */ /* 0x000fe60003800000 */
[----:B------:R-:W-:Y:S02]  /*23b0*/  IMAD.IADD R7, R111, 0x1, R7 ;  /* 0x000000016f077824 */ /* 0x000fe400078e0207 */
[----:B------:R-:W-:Y:S01]  /*23c0*/  IMAD.WIDE.U32 R20, R101, R110, R6 ;  /* 0x0000006e65147225 */ /* 0x000fe200078e0006 */
[----:B0-----:R-:W-:-:S03]  /*23d0*/  SHF.L.U64.HI R15, R112, 0x3, R113 ;  /* 0x00000003700f7819 */ /* 0x001fc60000010271 */
[----:B------:R-:W-:Y:S01]  /*23e0*/  IMAD.IADD R7, R107, 0x1, R21 ;  /* 0x000000016b077824 */ /* 0x000fe200078e0215 */
[----:B------:R-:W-:Y:S01]  /*23f0*/  LEA R6, P4, R20, R114, 0x1 ;  /* 0x0000007214067211 */ /* 0x000fe200078808ff */
[----:B------:R-:W-:-:S03]  /*2400*/  IMAD.SHL.U32 R14, R112, 0x8, RZ ;  /* 0x00000008700e7824 */ /* 0x000fc600078e00ff */
[----:B------:R-:W-:Y:S01]  /*2410*/  LEA.HI.X R7, R20, R115, R7, 0x1, P4 ;  /* 0x0000007314077211 */ /* 0x000fe200020f0c07 */
[----:B--2---:R-:W-:-:S05]  /*2420*/  HADD2.F32 R11, -RZ, R5.H0_H0 ;  /* 0x20000005ff0b7230 */ /* 0x004fca0000004100 */
[----:B------:R-:W-:-:S04]  /*2430*/  FMUL R11, R11, R90 ;  /* 0x0000005a0b0b7220 */ /* 0x000fc80000400000 */
[----:B------:R-:W-:Y:S01]  /*2440*/  FFMA R24, R24, R23, R11 ;  /* 0x0000001718187223 */ /* 0x000fe2000000000b */
[----:B------:R-:W-:Y:S02]  /*2450*/  LEA.HI.X R11, R106, UR5, R103, 0x1, P0 ;  /* 0x000000056a0b7c11 */ /* 0x000fe400080f0c67 */
[----:B------:R-:W-:Y:S02]  /*2460*/  ISETP.GT.AND P0, PT, R4, 0x1, PT ;  /* 0x000000010400780c */ /* 0x000fe40003f04270 */
[----:B------:R-:W-:Y:S02]  /*2470*/  F2FP.F16.F32.PACK_AB R24, RZ, R24 ;  /* 0x00000018ff18723e */ /* 0x000fe400000000ff */
[----:B------:R-:W-:-:S03]  /*2480*/  ISETP.GT.AND P3, PT, R3, RZ, P0 ;  /* 0x000000ff0300720c */ /* 0x000fc60000764270 */
[----:B------:R0:W-:Y:S10]  /*2490*/  @P1 STG.E.U16 desc[UR38][R10.64], R24 ;  /* 0x000000180a001986 */ /* 0x0001f4000c101526 */
[----:B------:R-:W-:Y:S05]  /*24a0*/  @!P3 BRA `(.L_x_35) ;  /* 0x000000000004b947 */ /* 0x000fea0003800000 */
[----:B------:R1:W5:Y:S02]  /*24b0*/  LDG.E.LTC128B.U16 R5, desc[UR38][R6.64+0x2] ;  /* 0x0000022606057981 */ /* 0x000364000c1e1520 */
.L_x_35:
[----:B------:R-:W-:Y:S05]  /*24c0*/  BSYNC B1 ;  /* 0x0000000000017941 */ /* 0x000fea0003800000 */
.L_x_34:
[----:B-----5:R-:W-:Y:S01]  /*24d0*/  HADD2.F32 R103, -RZ, R5.H0_H0 ;  /* 0x20000005ff677230 */ /* 0x020fe20000004100 */
[----:B------:R-:W-:Y:S01]  /*24e0*/  ISETP.GT.AND P2, PT, R3, 0x8, P2 ;  /* 0x000000080300780c */ /* 0x000fe20001744270 */
[----:B------:R-:W-:Y:S01]  /*24f0*/  IMAD.WIDE.U32 R20, R104, R112, R14 ;  /* 0x0000007068147225 */ /* 0x000fe200078e000e */
[----:B0-----:R-:W-:-:S03]  /*2500*/  PRMT R24, R5, 0x7610, R24 ;  /* 0x0000761005187816 */ /* 0x001fc60000000018 */
[----:B------:R-:W-:Y:S01]  /*2510*/  FMUL R12, R103, R90 ;  /* 0x0000005a670c7220 */ /* 0x000fe20000400000 */
[----:B------:R-:W-:Y:S01]  /*2520*/  IMAD.IADD R111, R111, 0x1, R21 ;  /* 0x000000016f6f7824 */ /* 0x000fe200078e0215 */
[----:B------:R-:W-:Y:S02]  /*2530*/  IADD3 R108, P1, R108, R20, RZ ;  /* 0x000000146c6c7210 */ /* 0x000fe40007f3e0ff */
[----:B------:R-:W-:-:S03]  /*2540*/  FFMA R12, R25, R23, R12 ;  /* 0x00000017190c7223 */ /* 0x000fc6000000000c */
[----:B------:R-:W-:Y:S01]  /*2550*/  IMAD.X R13, R111, 0x1, R13, P1 ;  /* 0x000000016f0d7824 */ /* 0x000fe200008e060d */
[C---:B------:R-:W-:Y:S02]  /*2560*/  LEA R14, P1, R108.reuse, R114, 0x1 ;  /* 0x000000726c0e7211 */ /* 0x040fe400078208ff */
[----:B------:R-:W-:Y:S02]  /*2570*/  F2FP.F16.F32.PACK_AB R12, RZ, R12 ;  /* 0x0000000cff0c723e */ /* 0x000fe400000000ff */
[----:B------:R-:W-:Y:S02]  /*2580*/  LEA.HI.X R15, R108, R115, R13, 0x1, P1 ;  /* 0x000000736c0f7211 */ /* 0x000fe400008f0c0d */
[----:B------:R-:W-:-:S05]  /*2590*/  PRMT R21, R12, 0x7610, R21 ;  /* 0x000076100c157816 */ /* 0x000fca0000000015 */
[----:B------:R0:W-:Y:S04]  /*25a0*/  @P3 STG.E.U16 desc[UR38][R10.64+0x2], R21 ;  /* 0x000002150a003986 */ /* 0x0001e8000c101526 */
[----:B------:R-:W2:Y:S01]  /*25b0*/  @P2 LDG.E.LTC128B.U16 R24, desc[UR38][R14.64] ;  /* 0x000000260e182981 */ /* 0x000ea2000c1e1520 */
[----:B------:R-:W-:Y:S01]  /*25c0*/  IADD3 R20, P1, R8, R20, RZ ;  /* 0x0000001408147210 */ /* 0x000fe20007f3e0ff */
[----:B------:R-:W-:Y:S01]  /*25d0*/  BSSY B1, `(.L_x_36) ;  /* 0x0000011000017945 */ /* 0x000fe20003800000 */
[----:B------:R-:W-:Y:S02]  /*25e0*/  SHF.L.U64.HI R13, R91, 0x1, R92 ;  /* 0x000000015b0d7819 */ /* 0x000fe4000001025c */
[----:B------:R-:W-:Y:S01]  /*25f0*/  ISETP.GT.AND P0, PT, R3, 0x8, P0 ;  /* 0x000000080300780c */ /* 0x000fe20000704270 */
[----:B0-----:R-:W-:Y:S01]  /*2600*/  IMAD.X R21, R9, 0x1, R111, P1 ;  /* 0x0000000109157824 */ /* 0x001fe200008e066f */
[----:B------:R-:W-:Y:S01]  /*2610*/  LEA R12, P1, R91, R10, 0x1 ;  /* 0x0000000a5b0c7211 */ /* 0x000fe200078208ff */
[----:B------:R-:W-:-:S04]  /*2620*/  IMAD.WIDE.U32 R20, R101, R110, R20 ;  /* 0x0000006e65147225 */ /* 0x000fc800078e0014 */
[----:B------:R-:W-:Y:S01]  /*2630*/  IMAD.X R13, R13, 0x1, R11, P1 ;  /* 0x000000010d0d7824 */ /* 0x000fe200008e060b */
[----:B------:R-:W-:Y:S01]  /*2640*/  LEA R8, P3, R20, R114, 0x1 ;  /* 0x0000007214087211 */ /* 0x000fe200078608ff */
[----:B------:R-:W-:-:S05]  /*2650*/  IMAD.IADD R9, R107, 0x1, R21 ;  /* 0x000000016b097824 */ /* 0x000fca00078e0215 */
[----:B------:R-:W-:Y:S01]  /*2660*/  LEA.HI.X R9, R20, R115, R9, 0x1, P3 ;  /* 0x0000007314097211 */ /* 0x000fe200018f0c09 */
[----:B--2---:R-:W-:-:S05]  /*2670*/  HADD2.F32 R5, -RZ, R24.H0_H0 ;  /* 0x20000018ff057230 */ /* 0x004fca0000004100 */
[----:B------:R-:W-:-:S04]  /*2680*/  FMUL R5, R5, R90 ;  /* 0x0000005a05057220 */ /* 0x000fc80000400000 */
[----:B------:R-:W-:-:S05]  /*2690*/  FFMA R5, R26, R23, R5 ;  /* 0x000000171a057223 */ /* 0x000fca0000000005 */
[----:B------:R-:W-:-:S05]  /*26a0*/  F2FP.F16.F32.PACK_AB R5, RZ, R5 ;  /* 0x00000005ff05723e */ /* 0x000fca00000000ff */
[----:B------:R0:W-:Y:S01]  /*26b0*/  @P2 STG.E.U16 desc[UR38][R12.64], R5 ;  /* 0x000000050c002986 */ /* 0x0001e2000c101526 */
[----:B------:R-:W-:Y:S05]  /*26c0*/  @!P0 BRA `(.L_x_37) ;  /* 0x0000000000048947 */ /* 0x000fea0003800000 */
[----:B------:R2:W5:Y:S02]  /*26d0*/  LDG.E.LTC128B.U16 R24, desc[UR38][R8.64+0x2] ;  /* 0x0000022608187981 */ /* 0x000564000c1e1520 */
.L_x_37:
[----:B------:R-:W-:Y:S05]  /*26e0*/  BSYNC B1 ;  /* 0x0000000000017941 */ /* 0x000fea0003800000 */
.L_x_36:
[----:B0----5:R-:W-:Y:S01]  /*26f0*/  HADD2.F32 R5, -RZ, R24.H0_H0 ;  /* 0x20000018ff057230 */ /* 0x021fe20000004100 */
[----:B------:R-:W-:Y:S01]  /*2700*/  ISETP.GT.AND P1, PT, R4, 0x8, PT ;  /* 0x000000080400780c */ /* 0x000fe20003f24270 */
[----:B------:R-:W-:Y:S03]  /*2710*/  BSSY B1, `(.L_x_38) ;  /* 0x0000008000017945 */ /* 0x000fe60003800000 */
[----:B------:R-:W-:Y:S01]  /*2720*/  FMUL R14, R5, R90 ;  /* 0x0000005a050e7220 */ /* 0x000fe20000400000 */
[----:B------:R-:W-:-:S03]  /*2730*/  ISETP.GT.AND P2, PT, R3, RZ, P1 ;  /* 0x000000ff0300720c */ /* 0x000fc60000f44270 */
[----:B------:R-:W-:-:S05]  /*2740*/  FFMA R14, R27, R23, R14 ;  /* 0x000000171b0e7223 */ /* 0x000fca000000000e */
[----:B------:R-:W-:-:S05]  /*2750*/  F2FP.F16.F32.PACK_AB R14, RZ, R14 ;  /* 0x0000000eff0e723e */ /* 0x000fca00000000ff */
[----:B------:R0:W-:Y:S01]  /*2760*/  @P0 STG.E.U16 desc[UR38][R12.64+0x2], R14 ;  /* 0x0000020e0c000986 */ /* 0x0001e2000c101526 */
[----:B------:R-:W-:Y:S05]  /*2770*/  @!P2 BRA `(.L_x_39) ;  /* 0x000000000004a947 */ /* 0x000fea0003800000 */
[----:B------:R3:W5:Y:S02]  /*2780*/  LDG.E.LTC128B.U16 R24, desc[UR38][R6.64+0x10] ;  /* 0x0000102606187981 */ /* 0x000764000c1e1520 */
.L_x_39:
[----:B------:R-:W-:Y:S05]  /*2790*/  BSYNC B1 ;  /* 0x0000000000017941 */ /* 0x000fea0003800000 */
.L_x_38:
[----:B-----5:R-:W-:Y:S01]  /*27a0*/  HADD2.F32 R5, -RZ, R24.H0_H0 ;  /* 0x20000018ff057230 */ /* 0x020fe20000004100 */
        /* <DEDUP_REMOVED lines=9> */
.L_x_41:
[----:B------:R-:W-:Y:S05]  /*2840*/  BSYNC B1 ;  /* 0x0000000000017941 */ /* 0x000fea0003800000 */
.L_x_40:
[----:B----45:R-:W-:Y:S01]  /*2850*/  HADD2.F32 R5, -RZ, R24.H0_H0 ;  /* 0x20000018ff057230 */ /* 0x030fe20000004100 */
[----:B------:R-:W-:Y:S01]  /*2860*/  ISETP.GT.AND P1, PT, R3, 0x8, P1 ;  /* 0x000000080300780c */ /* 0x000fe20000f24270 */
[----:B------:R-:W-:Y:S03]  /*2870*/  BSSY B1, `(.L_x_42) ;  /* 0x0000007000017945 */ /* 0x000fe60003800000 */
[----:B0-----:R-:W-:-:S04]  /*2880*/  FMUL R14, R5, R90 ;  /* 0x0000005a050e7220 */ /* 0x001fc80000400000 */
[----:B------:R-:W-:-:S05]  /*2890*/  FFMA R14, R29, R23, R14 ;  /* 0x000000171d0e7223 */ /* 0x000fca000000000e */
[----:B------:R-:W-:-:S05]  /*28a0*/  F2FP.F16.F32.PACK_AB R14, RZ, R14 ;  /* 0x0000000eff0e723e */ /* 0x000fca00000000ff */
[----:B------:R0:W-:Y:S01]  /*28b0*/  @P3 STG.E.U16 desc[UR38][R10.64+0x12], R14 ;  /* 0x0000120e0a003986 */ /* 0x0001e2000c101526 */
[----:B------:R-:W-:Y:S05]  /*28c0*/  @!P1 BRA `(.L_x_43) ;  /* 0x0000000000049947 */ /* 0x000fea0003800000 */
[----:B------:R4:W5:Y:S02]  /*28d0*/  LDG.E.LTC128B.U16 R24, desc[UR38][R8.64+0x10] ;  /* 0x0000102608187981 */ /* 0x000964000c1e1520 */
.L_x_43:
[----:B------:R-:W-:Y:S05]  /*28e0*/  BSYNC B1 ;  /* 0x0000000000017941 */ /* 0x000fea0003800000 */
.L_x_42:
[----:B-----5:R-:W-:Y:S01]  /*28f0*/  HADD2.F32 R5, -RZ, R24.H0_H0 ;  /* 0x20000018ff057230 */ /* 0x020fe20000004100 */
[----:B------:R-:W-:Y:S01]  /*2900*/  ISETP.GT.AND P0, PT, R3, 0x8, P0 ;  /* 0x000000080300780c */ /* 0x000fe20000704270 */
[----:B------:R-:W-:Y:S03]  /*2910*/  BSSY B1, `(.L_x_44) ;  /* 0x0000007000017945 */ /* 0x000fe60003800000 */
[----:B------:R-:W-:-:S04]  /*2920*/  FMUL R5, R5, R90 ;  /* 0x0000005a05057220 */ /* 0x000fc80000400000 */
[----:B------:R-:W-:-:S05]  /*2930*/  FFMA R5, R30, R23, R5 ;  /* 0x000000171e057223 */ /* 0x000fca0000000005 */
[----:B------:R-:W-:-:S05]  /*2940*/  F2FP.F16.F32.PACK_AB R5, RZ, R5 ;  /* 0x00000005ff05723e */ /* 0x000fca00000000ff */
[----:B------:R0:W-:Y:S01]  /*2950*/  @P1 STG.E.U16 desc[UR38][R12.64+0x10], R5 ;  /* 0x000010050c001986 */ /* 0x0001e2000c101526 */
[----:B------:R-:W-:Y:S05]  /*2960*/  @!P0 BRA `(.L_x_45) ;  /* 0x0000000000048947 */ /* 0x000fea0003800000 */
[----:B------:R0:W5:Y:S02]  /*2970*/  LDG.E.LTC128B.U16 R24, desc[UR38][R8.64+0x12] ;  /* 0x0000122608187981 */ /* 0x000164000c1e1520 */
.L_x_45:
[----:B------:R-:W-:Y:S05]  /*2980*/  BSYNC B1 ;  /* 0x0000000000017941 */ /* 0x000fea0003800000 */
.L_x_44:
        /* <DEDUP_REMOVED lines=10> */
.L_x_47:
[----:B------:R-:W-:Y:S05]  /*2a30*/  BSYNC B1 ;  /* 0x0000000000017941 */ /* 0x000fea0003800000 */
.L_x_46:
        /* <DEDUP_REMOVED lines=10> */
.L_x_49:
[----:B------:R-:W-:Y:S05]  /*2ae0*/  BSYNC B1 ;  /* 0x0000000000017941 */ /* 0x000fea0003800000 */
.L_x_48:
[----:B0----5:R-:W-:Y:S01]  /*2af0*/  HADD2.F32 R5, -RZ, R24.H0_H0 ;  /* 0x20000018ff057230 */ /* 0x021fe20000004100 */
        /* <DEDUP_REMOVED lines=8> */
.L_x_51:
[----:B------:R-:W-:Y:S05]  /*2b80*/  BSYNC B1 ;  /* 0x0000000000017941 */ /* 0x000fea0003800000 */
.L_x_50:
        /* <DEDUP_REMOVED lines=9> */
.L_x_53:
[----:B------:R-:W-:Y:S05]  /*2c20*/  BSYNC B1 ;  /* 0x0000000000017941 */ /* 0x000fea0003800000 */
.L_x_52:
        /* <DEDUP_REMOVED lines=10> */
.L_x_55:
[----:B------:R-:W-:Y:S05]  /*2cd0*/  BSYNC B1 ;  /* 0x0000000000017941 */ /* 0x000fea0003800000 */
.L_x_54:
        /* <DEDUP_REMOVED lines=10> */
.L_x_57:
[----:B------:R-:W-:Y:S05]  /*2d80*/  BSYNC B1 ;  /* 0x0000000000017941 */ /* 0x000fea0003800000 */
.L_x_56:
        /* <DEDUP_REMOVED lines=9> */
.L_x_59:
[----:B------:R-:W-:Y:S05]  /*2e20*/  BSYNC B1 ;  /* 0x0000000000017941 */ /* 0x000fea0003800000 */
.L_x_58:
        /* <DEDUP_REMOVED lines=9> */
.L_x_61:
[----:B------:R-:W-:Y:S05]  /*2ec0*/  BSYNC B1 ;  /* 0x0000000000017941 */ /* 0x000fea0003800000 */
.L_x_60:
        /* <DEDUP_REMOVED lines=10> */
.L_x_63:
[----:B------:R-:W-:Y:S05]  /*2f70*/  BSYNC B1 ;  /* 0x0000000000017941 */ /* 0x000fea0003800000 */
.L_x_62:
        /* <DEDUP_REMOVED lines=10> */
.L_x_65:
[----:B------:R-:W-:Y:S05]  /*3020*/  BSYNC B1 ;  /* 0x0000000000017941 */ /* 0x000fea0003800000 */
.L_x_64:
        /* <DEDUP_REMOVED lines=9> */
.L_x_67:
[----:B------:R-:W-:Y:S05]  /*30c0*/  BSYNC B1 ;  /* 0x0000000000017941 */ /* 0x000fea0003800000 */
.L_x_66:
        /* <DEDUP_REMOVED lines=9> */
.L_x_69:
[----:B------:R-:W-:Y:S05]  /*3160*/  BSYNC B1 ;  /* 0x0000000000017941 */ /* 0x000fea0003800000 */
.L_x_68:
        /* <DEDUP_REMOVED lines=10> */
.L_x_71:
[----:B------:R-:W-:Y:S05]  /*3210*/  BSYNC B1 ;  /* 0x0000000000017941 */ /* 0x000fea0003800000 */
.L_x_70:
        /* <DEDUP_REMOVED lines=10> */
.L_x_73:
[----:B------:R-:W-:Y:S05]  /*32c0*/  BSYNC B1 ;  /* 0x0000000000017941 */ /* 0x000fea0003800000 */
.L_x_72:
        /* <DEDUP_REMOVED lines=9> */
.L_x_75:
[----:B------:R-:W-:Y:S05]  /*3360*/  BSYNC B1 ;  /* 0x0000000000017941 */ /* 0x000fea0003800000 */
.L_x_74:
        /* <DEDUP_REMOVED lines=9> */
.L_x_77:
[----:B------:R-:W-:Y:S05]  /*3400*/  BSYNC B1 ;  /* 0x0000000000017941 */ /* 0x000fea0003800000 */
.L_x_76:
        /* <DEDUP_REMOVED lines=10> */
.L_x_79:
[----:B------:R-:W-:Y:S05]  /*34b0*/  BSYNC B1 ;  /* 0x0000000000017941 */ /* 0x000fea0003800000 */
.L_x_78:
        /* <DEDUP_REMOVED lines=10> */
.L_x_81:
[----:B------:R-:W-:Y:S05]  /*3560*/  BSYNC B1 ;  /* 0x0000000000017941 */ /* 0x000fea0003800000 */
.L_x_80:
        /* <DEDUP_REMOVED lines=9> */
.L_x_83:
[----:B------:R-:W-:Y:S05]  /*3600*/  BSYNC B1 ;  /* 0x0000000000017941 */ /* 0x000fea0003800000 */
.L_x_82:
        /* <DEDUP_REMOVED lines=9> */
.L_x_85:
[----:B------:R-:W-:Y:S05]  /*36a0*/  BSYNC B1 ;  /* 0x0000000000017941 */ /* 0x000fea0003800000 */
.L_x_84:
        /* <DEDUP_REMOVED lines=10> */
.L_x_87:
[----:B------:R-:W-:Y:S05]  /*3750*/  BSYNC B1 ;  /* 0x0000000000017941 */ /* 0x000fea0003800000 */
.L_x_86:
        /* <DEDUP_REMOVED lines=10> */
.L_x_89:
[----:B------:R-:W-:Y:S05]  /*3800*/  BSYNC B1 ;  /* 0x0000000000017941 */ /* 0x000fea0003800000 */
.L_x_88:
        /* <DEDUP_REMOVED lines=9> */
.L_x_91:
[----:B------:R-:W-:Y:S05]  /*38a0*/  BSYNC B1 ;  /* 0x0000000000017941 */ /* 0x000fea0003800000 */
.L_x_90:
        /* <DEDUP_REMOVED lines=9> */
.L_x_93:
[----:B------:R-:W-:Y:S05]  /*3940*/  BSYNC B1 ;  /* 0x0000000000017941 */ /* 0x000fea0003800000 */
.L_x_92:
        /* <DEDUP_REMOVED lines=10> */
.L_x_95:
[----:B------:R-:W-:Y:S05]  /*39f0*/  BSYNC B1 ;  /* 0x0000000000017941 */ /* 0x000fea0003800000 */
.L_x_94:
        /* <DEDUP_REMOVED lines=10> */
.L_x_97:
[----:B------:R-:W-:Y:S05]  /*3aa0*/  BSYNC B1 ;  /* 0x0000000000017941 */ /* 0x000fea0003800000 */
.L_x_96:
        /* <DEDUP_REMOVED lines=9> */
.L_x_99:
[----:B------:R-:W-:Y:S05]  /*3b40*/  BSYNC B1 ;  /* 0x0000000000017941 */ /* 0x000fea0003800000 */
.L_x_98:
        /* <DEDUP_REMOVED lines=9> */
.L_x_101:
[----:B------:R-:W-:Y:S05]  /*3be0*/  BSYNC B1 ;  /* 0x0000000000017941 */ /* 0x000fea0003800000 */
.L_x_100:
        /* <DEDUP_REMOVED lines=10> */
.L_x_103:
[----:B------:R-:W-:Y:S05]  /*3c90*/  BSYNC B1 ;  /* 0x0000000000017941 */ /* 0x000fea0003800000 */
.L_x_102:
        /* <DEDUP_REMOVED lines=10> */
.L_x_105:
[----:B------:R-:W-:Y:S05]  /*3d40*/  BSYNC B1 ;  /* 0x0000000000017941 */ /* 0x000fea0003800000 */
.L_x_104:
        /* <DEDUP_REMOVED lines=9> */
.L_x_107:
[----:B------:R-:W-:Y:S05]  /*3de0*/  BSYNC B1 ;  /* 0x0000000000017941 */ /* 0x000fea0003800000 */
.L_x_106:
        /* <DEDUP_REMOVED lines=9> */
.L_x_109:
[----:B------:R-:W-:Y:S05]  /*3e80*/  BSYNC B1 ;  /* 0x0000000000017941 */ /* 0x000fea0003800000 */
.L_x_108:
        /* <DEDUP_REMOVED lines=10> */
.L_x_111:
[----:B------:R-:W-:Y:S05]  /*3f30*/  BSYNC B1 ;  /* 0x0000000000017941 */ /* 0x000fea0003800000 */
.L_x_110:
        /* <DEDUP_REMOVED lines=10> */
.L_x_113:
[----:B------:R-:W-:Y:S05]  /*3fe0*/  BSYNC B1 ;  /* 0x0000000000017941 */ /* 0x000fea0003800000 */
.L_x_112:
        /* <DEDUP_REMOVED lines=9> */
.L_x_115:
[----:B------:R-:W-:Y:S05]  /*4080*/  BSYNC B1 ;  /* 0x0000000000017941 */ /* 0x000fea0003800000 */
.L_x_114:
        /* <DEDUP_REMOVED lines=9> */
.L_x_117:
[----:B------:R-:W-:Y:S05]  /*4120*/  BSYNC B1 ;  /* 0x0000000000017941 */ /* 0x000fea0003800000 */
.L_x_116:
        /* <DEDUP_REMOVED lines=10> */
.L_x_119:
[----:B------:R-:W-:Y:S05]  /*41d0*/  BSYNC B1 ;  /* 0x0000000000017941 */ /* 0x000fea0003800000 */
.L_x_118:
        /* <DEDUP_REMOVED lines=10> */
.L_x_121:
[----:B------:R-:W-:Y:S05]  /*4280*/  BSYNC B1 ;  /* 0x0000000000017941 */ /* 0x000fea0003800000 */
.L_x_120:
        /* <DEDUP_REMOVED lines=9> */
.L_x_123:
[----:B------:R-:W-:Y:S05]  /*4320*/  BSYNC B1 ;  /* 0x0000000000017941 */ /* 0x000fea0003800000 */
.L_x_122:
        /* <DEDUP_REMOVED lines=9> */
.L_x_125:
[----:B------:R-:W-:Y:S05]  /*43c0*/  BSYNC B1 ;  /* 0x0000000000017941 */ /* 0x000fea0003800000 */
.L_x_124:
        /* <DEDUP_REMOVED lines=10> */
.L_x_127:
[----:B------:R-:W-:Y:S05]  /*4470*/  BSYNC B1 ;  /* 0x0000000000017941 */ /* 0x000fea0003800000 */
.L_x_126:
        /* <DEDUP_REMOVED lines=10> */
.L_x_129:
[----:B------:R-:W-:Y:S05]  /*4520*/  BSYNC B1 ;  /* 0x0000000000017941 */ /* 0x000fea0003800000 */
.L_x_128:
        /* <DEDUP_REMOVED lines=9> */
.L_x_131:
[----:B------:R-:W-:Y:S05]  /*45c0*/  BSYNC B1 ;  /* 0x0000000000017941 */ /* 0x000fea0003800000 */
.L_x_130:
        /* <DEDUP_REMOVED lines=9> */
.L_x_133:
[----:B------:R-:W-:Y:S05]  /*4660*/  BSYNC B1 ;  /* 0x0000000000017941 */ /* 0x000fea0003800000 */
.L_x_132:
        /* <DEDUP_REMOVED lines=10> */
.L_x_135:
[----:B------:R-:W-:Y:S05]  /*4710*/  BSYNC B1 ;  /* 0x0000000000017941 */ /* 0x000fea0003800000 */
.L_x_134:
        /* <DEDUP_REMOVED lines=10> */
.L_x_137:
[----:B------:R-:W-:Y:S05]  /*47c0*/  BSYNC B1 ;  /* 0x0000000000017941 */ /* 0x000fea0003800000 */
.L_x_136:
        /* <DEDUP_REMOVED lines=9> */
.L_x_139:
[----:B------:R-:W-:Y:S05]  /*4860*/  BSYNC B1 ;  /* 0x0000000000017941 */ /* 0x000fea0003800000 */
.L_x_138:
        /* <DEDUP_REMOVED lines=9> */
.L_x_141:
[----:B------:R-:W-:Y:S05]  /*4900*/  BSYNC B1 ;  /* 0x0000000000017941 */ /* 0x000fea0003800000 */
.L_x_140:
        /* <DEDUP_REMOVED lines=10> */
.L_x_143:
[----:B------:R-:W-:Y:S05]  /*49b0*/  BSYNC B1 ;  /* 0x0000000000017941 */ /* 0x000fea0003800000 */
.L_x_142:
        /* <DEDUP_REMOVED lines=10> */
.L_x_145:
[----:B------:R-:W-:Y:S05]  /*4a60*/  BSYNC B1 ;  /* 0x0000000000017941 */ /* 0x000fea0003800000 */
.L_x_144:
        /* <DEDUP_REMOVED lines=9> */
.L_x_147:
[----:B------:R-:W-:Y:S05]  /*4b00*/  BSYNC B1 ;  /* 0x0000000000017941 */ /* 0x000fea0003800000 */
.L_x_146:
        /* <DEDUP_REMOVED lines=9> */
.L_x_149:
[----:B------:R-:W-:Y:S05]  /*4ba0*/  BSYNC B1 ;  /* 0x0000000000017941 */ /* 0x000fea0003800000 */
.L_x_148:
        /* <DEDUP_REMOVED lines=10> */
.L_x_151:
[----:B------:R-:W-:Y:S05]  /*4c50*/  BSYNC B1 ;  /* 0x0000000000017941 */ /* 0x000fea0003800000 */
.L_x_150:
[----:B-----5:R-:W-:Y:S01]  /*4c60*/  HADD2.F32 R5, -RZ, R24.H0_H0 ;  /* 0x20000018ff057230 */ /* 0x020fe20000004100 */
[----:B------:R-:W-:Y:S01]  /*4c70*/  ISETP.GT.AND P0, PT, R4, 0x79, PT ;  /* 0x000000790400780c */ /* 0x000fe20003f04270 */
[----:B------:R-:W-:Y:S01]  /*4c80*/  @P2 IMAD.MOV.U32 R4, RZ, RZ, R10 ;  /* 0x000000ffff042224 */ /* 0x000fe200078e000a */
[----:B------:R-:W-:Y:S02]  /*4c90*/  BSSY B1, `(.L_x_152) ;  /* 0x000000a000017945 */ /* 0x000fe40003800000 */
[----:B------:R-:W-:Y:S01]  /*4ca0*/  FMUL R5, R5, R90 ;  /* 0x0000005a05057220 */ /* 0x000fe20000400000 */
[----:B------:R-:W-:-:S03]  /*4cb0*/  ISETP.GT.AND P3, PT, R3, RZ, P0 ;  /* 0x000000ff0300720c */ /* 0x000fc60000764270 */
[----:B------:R-:W-:-:S05]  /*4cc0*/  FFMA R5, R84, R23, R5 ;  /* 0x0000001754057223 */ /* 0x000fca0000000005 */
[----:B------:R-:W-:-:S04]  /*4cd0*/  F2FP.F16.F32.PACK_AB R5, RZ, R5 ;  /* 0x00000005ff05723e */ /* 0x000fc800000000ff */
[----:B0-----:R-:W-:Y:S01]  /*4ce0*/  PRMT R14, R5, 0x7610, R14 ;  /* 0x00007610050e7816 */ /* 0x001fe2000000000e */
[----:B------:R-:W-:-:S05]  /*4cf0*/  @P2 IMAD.MOV.U32 R5, RZ, RZ, R11 ;  /* 0x000000ffff052224 */ /* 0x000fca00078e000b */
[----:B------:R0:W-:Y:S01]  /*4d00*/  @P2 STG.E.U16 desc[UR38][R4.64+0xf0], R14 ;  /* 0x0000f00e04002986 */ /* 0x0001e2000c101526 */
[----:B------:R-:W-:Y:S05]  /*4d10*/  @!P3 BRA `(.L_x_153) ;  /* 0x000000000004b947 */ /* 0x000fea0003800000 */
[----:B------:R0:W5:Y:S02]  /*4d20*/  LDG.E.LTC128B.U16 R24, desc[UR38][R6.64+0xf2] ;  /* 0x0000f22606187981 */ /* 0x000164000c1e1520 */
.L_x_153:
[----:B------:R-:W-:Y:S05]  /*4d30*/  BSYNC B1 ;  /* 0x0000000000017941 */ /* 0x000fea0003800000 */
.L_x_152:
        /* <DEDUP_REMOVED lines=9> */
.L_x_155:
[----:B------:R-:W-:Y:S05]  /*4dd0*/  BSYNC B1 ;  /* 0x0000000000017941 */ /* 0x000fea0003800000 */
.L_x_154:
[----:B-----5:R-:W-:Y:S01]  /*4de0*/  HADD2.F32 R5, -RZ, R24.H0_H0 ;  /* 0x20000018ff057230 */ /* 0x020fe20000004100 */
[----:B------:R-:W-:Y:S01]  /*4df0*/  ISETP.GT.AND P0, PT, R3, 0x8, P0 ;  /* 0x000000080300780c */ /* 0x000fe20000704270 */
[----:B0-----:R-:W-:Y:S01]  /*4e00*/  @P1 IMAD.MOV.U32 R4, RZ, RZ, R12 ;  /* 0x000000ffff041224 */ /* 0x001fe200078e000c */
[----:B------:R-:W-:Y:S02]  /*4e10*/  BSSY B1, `(.L_x_156) ;  /* 0x0000009000017945 */ /* 0x000fe40003800000 */
[----:B------:R-:W-:-:S04]  /*4e20*/  FMUL R5, R5, R90 ;  /* 0x0000005a05057220 */ /* 0x000fc80000400000 */
[----:B------:R-:W-:-:S05]  /*4e30*/  FFMA R5, R86, R23, R5 ;  /* 0x0000001756057223 */ /* 0x000fca0000000005 */
[----:B------:R-:W-:-:S04]  /*4e40*/  F2FP.F16.F32.PACK_AB R5, RZ, R5 ;  /* 0x00000005ff05723e */ /* 0x000fc800000000ff */
[----:B-1-3--:R-:W-:Y:S01]  /*4e50*/  PRMT R6, R5, 0x7610, R6 ;  /* 0x0000761005067816 */ /* 0x00afe20000000006 */
[----:B------:R-:W-:-:S05]  /*4e60*/  @P1 IMAD.MOV.U32 R5, RZ, RZ, R13 ;  /* 0x000000ffff051224 */ /* 0x000fca00078e000d */
[----:B------:R0:W-:Y:S01]  /*4e70*/  @P1 STG.E.U16 desc[UR38][R4.64+0xf0], R6 ;  /* 0x0000f00604001986 */ /* 0x0001e2000c101526 */
[----:B------:R-:W-:Y:S05]  /*4e80*/  @!P0 BRA `(.L_x_157) ;  /* 0x0000000000048947 */ /* 0x000fea0003800000 */
[----:B------:R1:W5:Y:S02]  /*4e90*/  LDG.E.LTC128B.U16 R24, desc[UR38][R8.64+0xf2] ;  /* 0x0000f22608187981 */ /* 0x000364000c1e1520 */
.L_x_157:
[----:B------:R-:W-:Y:S05]  /*4ea0*/  BSYNC B1 ;  /* 0x0000000000017941 */ /* 0x000fea0003800000 */
.L_x_156:
[----:B------:R-:W-:Y:S05]  /*4eb0*/  @!P0 BRA `(.L_x_158) ;  /* 0x0000001000e88947 */ /* 0x000fea0003800000 */
[----:B-----5:R-:W-:-:S05]  /*4ec0*/  HADD2.F32 R3, -RZ, R24.H0_H0 ;  /* 0x20000018ff037230 */ /* 0x020fca0000004100 */
[----:B0-----:R-:W-:-:S04]  /*4ed0*/  FMUL R4, R3, R90 ;  /* 0x0000005a03047220 */ /* 0x001fc80000400000 */
[----:B------:R-:W-:-:S05]  /*4ee0*/  FFMA R4, R87, R23, R4 ;  /* 0x0000001757047223 */ /* 0x000fca0000000004 */
[----:B------:R-:W-:-:S05]  /*4ef0*/  F2FP.F16.F32.PACK_AB R4, RZ, R4 ;  /* 0x00000004ff04723e */ /* 0x000fca00000000ff */
[----:B------:R3:W-:Y:S01]  /*4f00*/  STG.E.U16 desc[UR38][R12.64+0xf2], R4 ;  /* 0x0000f2040c007986 */ /* 0x0007e2000c101526 */
[----:B------:R-:W-:Y:S05]  /*4f10*/  BRA `(.L_x_158) ;  /* 0x0000001000d07947 */ /* 0x000fea0003800000 */
.L_x_33:
[----:B------:R-:W-:Y:S01]  /*4f20*/  ISETP.GT.AND P3, PT, R4, 0x1, PT ;  /* 0x000000010400780c */ /* 0x000fe20003f64270 */
[----:B------:R-:W-:Y:S01]  /*4f30*/  ULDC.64 UR4, c[0x0][0x5c0] ;  /* 0x0001700000047ab9 */ /* 0x000fe20000000a00 */
[-C--:B------:R-:W-:Y:S01]  /*4f40*/  FMUL R24, R24, R23.reuse ;  /* 0x0000001718187220 */ /* 0x080fe20000400000 */
[----:B------:R-:W-:Y:S01]  /*4f50*/  LEA R6, P4, R106, UR4, 0x1 ;  /* 0x000000046a067c11 */ /* 0x000fe2000f8808ff */
[-C--:B------:R-:W-:Y:S01]  /*4f60*/  FMUL R25, R25, R23.reuse ;  /* 0x0000001719197220 */ /* 0x080fe20000400000 */
[----:B------:R-:W-:Y:S01]  /*4f70*/  ISETP.GT.AND P0, PT, R3, RZ, P3 ;  /* 0x000000ff0300720c */ /* 0x000fe20001f04270 */
[-C--:B------:R-:W-:Y:S01]  /*4f80*/  FMUL R26, R26, R23.reuse ;  /* 0x000000171a1a7220 */ /* 0x080fe20000400000 */
[----:B------:R-:W-:Y:S01]  /*4f90*/  F2FP.F16.F32.PACK_AB R24, RZ, R24 ;  /* 0x00000018ff18723e */ /* 0x000fe200000000ff */
[-C--:B------:R-:W-:Y:S01]  /*4fa0*/  FMUL R27, R27, R23.reuse ;  /* 0x000000171b1b7220 */ /* 0x080fe20000400000 */
[----:B------:R-:W-:Y:S01]  /*4fb0*/  LEA.HI.X R7, R106, UR5, R103, 0x1, P4 ;  /* 0x000000056a077c11 */ /* 0x000fe2000a0f0c67 */
[----:B------:R-:W-:Y:S01]  /*4fc0*/  FMUL R28, R28, R23 ;  /* 0x000000171c1c7220 */ /* 0x000fe20000400000 */
[----:B------:R-:W-:Y:S01]  /*4fd0*/  F2FP.F16.F32.PACK_AB R25, RZ, R25 ;  /* 0x00000019ff19723e */ /* 0x000fe200000000ff */
[-C--:B------:R-:W-:Y:S01]  /*4fe0*/  FMUL R29, R29, R23.reuse ;  /* 0x000000171d1d7220 */ /* 0x080fe20000400000 */
[----:B------:R-:W-:Y:S01]  /*4ff0*/  ISETP.GT.AND P2, PT, R3, 0x8, P2 ;  /* 0x000000080300780c */ /* 0x000fe20001744270 */
[----:B------:R-:W-:Y:S01]  /*5000*/  @P1 STG.E.U16 desc[UR38][R6.64], R24 ;  /* 0x0000001806001986 */ /* 0x000fe2000c101526 */
[----:B------:R-:W-:Y:S01]  /*5010*/  ISETP.GT.AND P1, PT, R4, 0x8, PT ;  /* 0x000000080400780c */ /* 0x000fe20003f24270 */
[-C--:B------:R-:W-:Y:S01]  /*5020*/  FMUL R30, R30, R23.reuse ;  /* 0x000000171e1e7220 */ /* 0x080fe20000400000 */
[C---:B------:R-:W-:Y:S01]  /*5030*/  SHF.L.U64.HI R5, R91.reuse, 0x1, R92 ;  /* 0x000000015b057819 */ /* 0x040fe2000001025c */
[----:B------:R-:W-:Y:S01]  /*5040*/  @P0 STG.E.U16 desc[UR38][R6.64+0x2], R25 ;  /* 0x0000021906000986 */ /* 0x000fe2000c101526 */
[----:B------:R-:W-:Y:S01]  /*5050*/  LEA R8, P5, R91, R6, 0x1 ;  /* 0x000000065b087211 */ /* 0x000fe200078a08ff */
[-C--:B------:R-:W-:Y:S01]  /*5060*/  FMUL R31, R31, R23.reuse ;  /* 0x000000171f1f7220 */ /* 0x080fe20000400000 */
[----:B------:R-:W-:Y:S01]  /*5070*/  ISETP.GT.AND P3, PT, R3, 0x8, P3 ;  /* 0x000000080300780c */ /* 0x000fe20001f64270 */
[-C--:B------:R-:W-:Y:S01]  /*5080*/  FMUL R32, R32, R23.reuse ;  /* 0x0000001720207220 */ /* 0x080fe20000400000 */
[----:B------:R-:W-:Y:S01]  /*5090*/  ISETP.GT.AND P0, PT, R4, 0x9, PT ;  /* 0x000000090400780c */ /* 0x000fe20003f04270 */
[----:B------:R-:W-:Y:S01]  /*50a0*/  IMAD.X R9, R5, 0x1, R7, P5 ;  /* 0x0000000105097824 */ /* 0x000fe200028e0607 */
[----:B------:R-:W-:Y:S01]  /*50b0*/  ISETP.GT.AND P4, PT, R3, RZ, P1 ;  /* 0x000000ff0300720c */ /* 0x000fe20000f84270 */
[-C--:B------:R-:W-:Y:S01]  /*50c0*/  FMUL R33, R33, R23.reuse ;  /* 0x0000001721217220 */ /* 0x080fe20000400000 */
[----:B------:R-:W-:Y:S01]  /*50d0*/  F2FP.F16.F32.PACK_AB R26, RZ, R26 ;  /* 0x0000001aff1a723e */ /* 0x000fe200000000ff */
[-C--:B------:R-:W-:Y:S01]  /*50e0*/  FMUL R34, R34, R23.reuse ;  /* 0x0000001722227220 */ /* 0x080fe20000400000 */
[----:B------:R-:W-:Y:S01]  /*50f0*/  ISETP.GT.AND P5, PT, R3, RZ, P0 ;  /* 0x000000ff0300720c */ /* 0x000fe200007a4270 */
[----:B------:R-:W-:Y:S01]  /*5100*/  FMUL R35, R35, R23 ;  /* 0x0000001723237220 */ /* 0x000fe20000400000 */
[----:B------:R-:W-:Y:S01]  /*5110*/  F2FP.F16.F32.PACK_AB R27, RZ, R27 ;  /* 0x0000001bff1b723e */ /* 0x000fe200000000ff */
[----:B------:R-:W-:Y:S01]  /*5120*/  @P2 STG.E.U16 desc[UR38][R8.64], R26 ;  /* 0x0000001a08002986 */ /* 0x000fe2000c101526 */
[----:B------:R-:W-:Y:S01]  /*5130*/  F2FP.F16.F32.PACK_AB R28, RZ, R28 ;  /* 0x0000001cff1c723e */ /* 0x000fe200000000ff */
[-C--:B------:R-:W-:Y:S01]  /*5140*/  FMUL R36, R36, R23.reuse ;  /* 0x0000001724247220 */ /* 0x080fe20000400000 */
[----:B------:R-:W-:Y:S01]  /*5150*/  ISETP.GT.AND P2, PT, R3, 0x8, P1 ;  /* 0x000000080300780c */ /* 0x000fe20000f44270 */
[----:B------:R-:W-:Y:S01]  /*5160*/  @P3 STG.E.U16 desc[UR38][R8.64+0x2], R27 ;  /* 0x0000021b08003986 */ /* 0x000fe2000c101526 */
[----:B------:R-:W-:Y:S01]  /*5170*/  ISETP.GT.AND P1, PT, R4, 0x10, PT ;  /* 0x000000100400780c */ /* 0x000fe20003f24270 */
[----:B------:R-:W-:Y:S01]  /*5180*/  FMUL R37, R37, R23 ;  /* 0x0000001725257220 */ /* 0x000fe20000400000 */
[----:B------:R-:W-:Y:S01]  /*5190*/  F2FP.F16.F32.PACK_AB R29, RZ, R29 ;  /* 0x0000001dff1d723e */ /* 0x000fe200000000ff */
[----:B------:R-:W-:Y:S01]  /*51a0*/  @P4 STG.E.U16 desc[UR38][R6.64+0x10], R28 ;  /* 0x0000101c06004986 */ /* 0x000fe2000c101526 */
[C---:B------:R-:W-:Y:S01]  /*51b0*/  ISETP.GT.AND P3, PT, R3.reuse, 0x8, P0 ;  /* 0x000000080300780c */ /* 0x040fe20000764270 */
[-C--:B------:R-:W-:Y:S01]  /*51c0*/  FMUL R38, R38, R23.reuse ;  /* 0x0000001726267220 */ /* 0x080fe20000400000 */
[----:B------:R-:W-:Y:S01]  /*51d0*/  ISETP.GT.AND P0, PT, R4, 0x11, PT ;  /* 0x000000110400780c */ /* 0x000fe20003f04270 */
[----:B------:R-:W-:Y:S01]  /*51e0*/  @P5 STG.E.U16 desc[UR38][R6.64+0x12], R29 ;  /* 0x0000121d06005986 */ /* 0x000fe2000c101526 */
        /* <DEDUP_REMOVED lines=161> */
[----:B------:R-:W-:Y:S01]  /*5c00*/  FMUL R87, R87, R23 ;  /* 0x0000001757577220 */ /* 0x000fe20000400000 */
[----:B------:R-:W-:-:S02]  /*5c10*/  F2FP.F16.F32.PACK_AB R62, RZ, R62 ;  /* 0x0000003eff3e723e */ /* 0x000fc400000000ff */
[C---:B------:R-:W-:Y:S02]  /*5c20*/  ISETP.GT.AND P5, PT, R3.reuse, RZ, P0 ;  /* 0x000000ff0300720c */ /* 0x040fe400007a4270 */
[----:B------:R-:W-:Y:S01]  /*5c30*/  F2FP.F16.F32.PACK_AB R63, RZ, R63 ;  /* 0x0000003fff3f723e */ /* 0x000fe200000000ff */
[----:B------:R-:W-:Y:S01]  /*5c40*/  @P2 STG.E.U16 desc[UR38][R8.64+0x90], R62 ;  /* 0x0000903e08002986 */ /* 0x000fe2000c101526 */
[----:B------:R-:W-:Y:S02]  /*5c50*/  F2FP.F16.F32.PACK_AB R64, RZ, R64 ;  /* 0x00000040ff40723e */ /* 0x000fe400000000ff */
[C---:B------:R-:W-:Y:S01]  /*5c60*/  ISETP.GT.AND P2, PT, R3.reuse, 0x8, P1 ;  /* 0x000000080300780c */ /* 0x040fe20000f44270 */
[----:B------:R-:W-:Y:S01]  /*5c70*/  @P3 STG.E.U16 desc[UR38][R8.64+0x92], R63 ;  /* 0x0000923f08003986 */ /* 0x000fe2000c101526 */
[----:B------:R-:W-:Y:S02]  /*5c80*/  ISETP.GT.AND P1, PT, R4, 0x58, PT ;  /* 0x000000580400780c */ /* 0x000fe40003f24270 */
[----:B------:R-:W-:Y:S01]  /*5c90*/  F2FP.F16.F32.PACK_AB R65, RZ, R65 ;  /* 0x00000041ff41723e */ /* 0x000fe200000000ff */
[----:B------:R-:W-:Y:S01]  /*5ca0*/  @P4 STG.E.U16 desc[UR38][R6.64+0xa0], R64 ;  /* 0x0000a04006004986 */ /* 0x000fe2000c101526 */
[----:B------:R-:W-:-:S02]  /*5cb0*/  ISETP.GT.AND P3, PT, R3, 0x8, P0 ;  /* 0x000000080300780c */ /* 0x000fc40000764270 */
[----:B------:R-:W-:Y:S01]  /*5cc0*/  ISETP.GT.AND P0, PT, R4, 0x59, PT ;  /* 0x000000590400780c */ /* 0x000fe20003f04270 */
[----:B------:R-:W-:Y:S01]  /*5cd0*/  @P5 STG.E.U16 desc[UR38][R6.64+0xa2], R65 ;  /* 0x0000a24106005986 */ /* 0x000fe2000c101526 */
[C---:B------:R-:W-:Y:S02]  /*5ce0*/  ISETP.GT.AND P4, PT, R3.reuse, RZ, P1 ;  /* 0x000000ff0300720c */ /* 0x040fe40000f84270 */
[----:B------:R-:W-:Y:S02]  /*5cf0*/  F2FP.F16.F32.PACK_AB R66, RZ, R66 ;  /* 0x00000042ff42723e */ /* 0x000fe400000000ff */
[----:B------:R-:W-:Y:S02]  /*5d00*/  ISETP.GT.AND P5, PT, R3, RZ, P0 ;  /* 0x000000ff0300720c */ /* 0x000fe400007a4270 */
[----:B------:R-:W-:Y:S01]  /*5d10*/  F2FP.F16.F32.PACK_AB R67, RZ, R67 ;  /* 0x00000043ff43723e */ /* 0x000fe200000000ff */
[----:B------:R-:W-:Y:S01]  /*5d20*/  @P2 STG.E.U16 desc[UR38][R8.64+0xa0], R66 ;  /* 0x0000a04208002986 */ /* 0x000fe2000c101526 */
[----:B------:R-:W-:-:S02]  /*5d30*/  F2FP.F16.F32.PACK_AB R68, RZ, R68 ;  /* 0x00000044ff44723e */ /* 0x000fc400000000ff */
[C---:B------:R-:W-:Y:S01]  /*5d40*/  ISETP.GT.AND P2, PT, R3.reuse, 0x8, P1 ;  /* 0x000000080300780c */ /* 0x040fe20000f44270 */
[----:B------:R-:W-:Y:S01]  /*5d50*/  @P3 STG.E.U16 desc[UR38][R8.64+0xa2], R67 ;  /* 0x0000a24308003986 */ /* 0x000fe2000c101526 */
[C---:B------:R-:W-:Y:S02]  /*5d60*/  ISETP.GT.AND P1, PT, R4.reuse, 0x60, PT ;  /* 0x000000600400780c */ /* 0x040fe40003f24270 */
[----:B------:R-:W-:Y:S01]  /*5d70*/  F2FP.F16.F32.PACK_AB R69, RZ, R69 ;  /* 0x00000045ff45723e */ /* 0x000fe200000000ff */
[----:B------:R-:W-:Y:S01]  /*5d80*/  @P4 STG.E.U16 desc[UR38][R6.64+0xb0], R68 ;  /* 0x0000b04406004986 */ /* 0x000fe2000c101526 */
[C---:B------:R-:W-:Y:S02]  /*5d90*/  ISETP.GT.AND P3, PT, R3.reuse, 0x8, P0 ;  /* 0x000000080300780c */ /* 0x040fe40000764270 */
[----:B------:R-:W-:Y:S01]  /*5da0*/  ISETP.GT.AND P0, PT, R4, 0x61, PT ;  /* 0x000000610400780c */ /* 0x000fe20003f04270 */
[----:B------:R-:W-:Y:S01]  /*5db0*/  @P5 STG.E.U16 desc[UR38][R6.64+0xb2], R69 ;  /* 0x0000b24506005986 */ /* 0x000fe2000c101526 */
[----:B------:R-:W-:-:S02]  /*5dc0*/  ISETP.GT.AND P4, PT, R3, RZ, P1 ;  /* 0x000000ff0300720c */ /* 0x000fc40000f84270 */
[C---:B------:R-:W-:Y:S02]  /*5dd0*/  ISETP.GT.AND P5, PT, R3.reuse, RZ, P0 ;  /* 0x000000ff0300720c */ /* 0x040fe400007a4270 */
[----:B------:R-:W-:Y:S02]  /*5de0*/  F2FP.F16.F32.PACK_AB R70, RZ, R70 ;  /* 0x00000046ff46723e */ /* 0x000fe400000000ff */
[----:B------:R-:W-:Y:S02]  /*5df0*/  F2FP.F16.F32.PACK_AB R71, RZ, R71 ;  /* 0x00000047ff47723e */ /* 0x000fe400000000ff */
[----:B------:R-:W-:Y:S01]  /*5e00*/  F2FP.F16.F32.PACK_AB R72, RZ, R72 ;  /* 0x00000048ff48723e */ /* 0x000fe200000000ff */
[----:B------:R-:W-:Y:S01]  /*5e10*/  @P2 STG.E.U16 desc[UR38][R8.64+0xb0], R70 ;  /* 0x0000b04608002986 */ /* 0x000fe2000c101526 */
[----:B------:R-:W-:Y:S02]  /*5e20*/  F2FP.F16.F32.PACK_AB R73, RZ, R73 ;  /* 0x00000049ff49723e */ /* 0x000fe400000000ff */
[C---:B------:R-:W-:Y:S01]  /*5e30*/  ISETP.GT.AND P1, PT, R3.reuse, 0x8, P1 ;  /* 0x000000080300780c */ /* 0x040fe20000f24270 */
[----:B------:R-:W-:Y:S01]  /*5e40*/  @P3 STG.E.U16 desc[UR38][R8.64+0xb2], R71 ;  /* 0x0000b24708003986 */ /* 0x000fe2000c101526 */
[----:B------:R-:W-:-:S02]  /*5e50*/  ISETP.GT.AND P2, PT, R3, 0x8, P0 ;  /* 0x000000080300780c */ /* 0x000fc40000744270 */
[C---:B------:R-:W-:Y:S01]  /*5e60*/  ISETP.GT.AND P0, PT, R4.reuse, 0x69, PT ;  /* 0x000000690400780c */ /* 0x040fe20003f04270 */
[----:B------:R-:W-:Y:S01]  /*5e70*/  @P4 STG.E.U16 desc[UR38][R6.64+0xc0], R72 ;  /* 0x0000c04806004986 */ /* 0x000fe2000c101526 */
[----:B------:R-:W-:Y:S02]  /*5e80*/  ISETP.GT.AND P4, PT, R4, 0x68, PT ;  /* 0x000000680400780c */ /* 0x000fe40003f84270 */
[----:B------:R-:W-:Y:S01]  /*5e90*/  F2FP.F16.F32.PACK_AB R74, RZ, R74 ;  /* 0x0000004aff4a723e */ /* 0x000fe200000000ff */
[----:B------:R-:W-:Y:S01]  /*5ea0*/  @P5 STG.E.U16 desc[UR38][R6.64+0xc2], R73 ;  /* 0x0000c24906005986 */ /* 0x000fe2000c101526 */
[C---:B------:R-:W-:Y:S02]  /*5eb0*/  ISETP.GT.AND P5, PT, R3.reuse, RZ, P4 ;  /* 0x000000ff0300720c */ /* 0x040fe400027a4270 */
[----:B------:R-:W-:Y:S01]  /*5ec0*/  ISETP.GT.AND P3, PT, R3, RZ, P0 ;  /* 0x000000ff0300720c */ /* 0x000fe20000764270 */
[----:B------:R-:W-:Y:S01]  /*5ed0*/  @P1 STG.E.U16 desc[UR38][R8.64+0xc0], R74 ;  /* 0x0000c04a08001986 */ /* 0x000fe2000c101526 */
[----:B------:R-:W-:-:S02]  /*5ee0*/  F2FP.F16.F32.PACK_AB R75, RZ, R75 ;  /* 0x0000004bff4b723e */ /* 0x000fc400000000ff */
[----:B------:R-:W-:Y:S02]  /*5ef0*/  F2FP.F16.F32.PACK_AB R76, RZ, R76 ;  /* 0x0000004cff4c723e */ /* 0x000fe400000000ff */
[C---:B------:R-:W-:Y:S01]  /*5f00*/  ISETP.GT.AND P4, PT, R3.reuse, 0x8, P4 ;  /* 0x000000080300780c */ /* 0x040fe20002784270 */
[----:B------:R-:W-:Y:S01]  /*5f10*/  @P2 STG.E.U16 desc[UR38][R8.64+0xc2], R75 ;  /* 0x0000c24b08002986 */ /* 0x000fe2000c101526 */
[----:B------:R-:W-:Y:S02]  /*5f20*/  F2FP.F16.F32.PACK_AB R77, RZ, R77 ;  /* 0x0000004dff4d723e */ /* 0x000fe400000000ff */
[C---:B------:R-:W-:Y:S01]  /*5f30*/  ISETP.GT.AND P2, PT, R4.reuse, 0x71, PT ;  /* 0x000000710400780c */ /* 0x040fe20003f44270 */
[----:B------:R-:W-:Y:S01]  /*5f40*/  @P5 STG.E.U16 desc[UR38][R6.64+0xd0], R76 ;  /* 0x0000d04c06005986 */ /* 0x000fe2000c101526 */
[----:B------:R-:W-:Y:S02]  /*5f50*/  ISETP.GT.AND P5, PT, R3, 0x8, P0 ;  /* 0x000000080300780c */ /* 0x000fe400007a4270 */
[C---:B------:R-:W-:Y:S01]  /*5f60*/  ISETP.GT.AND P1, PT, R4.reuse, 0x78, PT ;  /* 0x000000780400780c */ /* 0x040fe20003f24270 */
[----:B------:R-:W-:Y:S01]  /*5f70*/  @P3 STG.E.U16 desc[UR38][R6.64+0xd2], R77 ;  /* 0x0000d24d06003986 */ /* 0x000fe2000c101526 */
[----:B------:R-:W-:-:S02]  /*5f80*/  ISETP.GT.AND P3, PT, R4, 0x70, PT ;  /* 0x000000700400780c */ /* 0x000fc40003f64270 */
[----:B------:R-:W-:Y:S01]  /*5f90*/  ISETP.GT.AND P0, PT, R4, 0x79, PT ;  /* 0x000000790400780c */ /* 0x000fe20003f04270 */
[----:B------:R-:W-:Y:S01]  /*5fa0*/  @P4 IMAD.MOV.U32 R4, RZ, RZ, R8 ;  /* 0x000000ffff044224 */ /* 0x000fe200078e0008 */
[----:B------:R-:W-:Y:S01]  /*5fb0*/  F2FP.F16.F32.PACK_AB R78, RZ, R78 ;  /* 0x0000004eff4e723e */ /* 0x000fe200000000ff */
[----:B------:R-:W-:Y:S01]  /*5fc0*/  @P4 IMAD.MOV.U32 R5, RZ, RZ, R9 ;  /* 0x000000ffff054224 */ /* 0x000fe200078e0009 */
[----:B------:R-:W-:Y:S02]  /*5fd0*/  F2FP.F16.F32.PACK_AB R79, RZ, R79 ;  /* 0x0000004fff4f723e */ /* 0x000fe400000000ff */
[----:B------:R-:W-:Y:S02]  /*5fe0*/  F2FP.F16.F32.PACK_AB R80, RZ, R80 ;  /* 0x00000050ff50723e */ /* 0x000fe400000000ff */
[----:B------:R0:W-:Y:S01]  /*5ff0*/  @P4 STG.E.U16 desc[UR38][R4.64+0xd0], R78 ;  /* 0x0000d04e04004986 */ /* 0x0001e2000c101526 */
[----:B------:R-:W-:Y:S02]  /*6000*/  ISETP.GT.AND P4, PT, R3, RZ, P2 ;  /* 0x000000ff0300720c */ /* 0x000fe40001784270 */
[----:B------:R-:W-:-:S02]  /*6010*/  F2FP.F16.F32.PACK_AB R81, RZ, R81 ;  /* 0x00000051ff51723e */ /* 0x000fc400000000ff */
[----:B------:R-:W-:Y:S02]  /*6020*/  ISETP.GT.AND P2, PT, R3, 0x8, P2 ;  /* 0x000000080300780c */ /* 0x000fe40001744270 */
[----:B------:R-:W-:Y:S02]  /*6030*/  F2FP.F16.F32.PACK_AB R82, RZ, R82 ;  /* 0x00000052ff52723e */ /* 0x000fe400000000ff */
[----:B------:R-:W-:Y:S02]  /*6040*/  F2FP.F16.F32.PACK_AB R83, RZ, R83 ;  /* 0x00000053ff53723e */ /* 0x000fe400000000ff */
[----:B------:R-:W-:Y:S01]  /*6050*/  F2FP.F16.F32.PACK_AB R84, RZ, R84 ;  /* 0x00000054ff54723e */ /* 0x000fe200000000ff */
[----:B0-----:R-:W-:Y:S01]  /*6060*/  @P5 IMAD.MOV.U32 R4, RZ, RZ, R8 ;  /* 0x000000ffff045224 */ /* 0x001fe200078e0008 */
[----:B------:R-:W-:Y:S01]  /*6070*/  F2FP.F16.F32.PACK_AB R85, RZ, R85 ;  /* 0x00000055ff55723e */ /* 0x000fe200000000ff */
[----:B------:R-:W-:Y:S01]  /*6080*/  @P5 IMAD.MOV.U32 R5, RZ, RZ, R9 ;  /* 0x000000ffff055224 */ /* 0x000fe200078e0009 */
[----:B------:R-:W-:-:S02]  /*6090*/  F2FP.F16.F32.PACK_AB R86, RZ, R86 ;  /* 0x00000056ff56723e */ /* 0x000fc400000000ff */
[----:B------:R-:W-:Y:S02]  /*60a0*/  F2FP.F16.F32.PACK_AB R87, RZ, R87 ;  /* 0x00000057ff57723e */ /* 0x000fe400000000ff */
[----:B------:R0:W-:Y:S01]  /*60b0*/  @P5 STG.E.U16 desc[UR38][R4.64+0xd2], R79 ;  /* 0x0000d24f04005986 */ /* 0x0001e2000c101526 */
[C---:B------:R-:W-:Y:S02]  /*60c0*/  ISETP.GT.AND P5, PT, R3.reuse, RZ, P3 ;  /* 0x000000ff0300720c */ /* 0x040fe40001fa4270 */
[----:B------:R-:W-:-:S11]  /*60d0*/  ISETP.GT.AND P3, PT, R3, 0x8, P3 ;  /* 0x000000080300780c */ /* 0x000fd60001f64270 */
[----:B0-----:R-:W-:Y:S02]  /*60e0*/  @P5 IMAD.MOV.U32 R4, RZ, RZ, R6 ;  /* 0x000000ffff045224 */ /* 0x001fe400078e0006 */
[----:B------:R-:W-:-:S05]  /*60f0*/  @P5 IMAD.MOV.U32 R5, RZ, RZ, R7 ;  /* 0x000000ffff055224 */ /* 0x000fca00078e0007 */
[----:B------:R0:W-:Y:S01]  /*6100*/  @P5 STG.E.U16 desc[UR38][R4.64+0xe0], R80 ;  /* 0x0000e05004005986 */ /* 0x0001e2000c101526 */
[C---:B------:R-:W-:Y:S02]  /*6110*/  ISETP.GT.AND P5, PT, R3.reuse, RZ, P0 ;  /* 0x000000ff0300720c */ /* 0x040fe400007a4270 */
[----:B------:R-:W-:Y:S01]  /*6120*/  ISETP.GT.AND P0, PT, R3, 0x8, P0 ;  /* 0x000000080300780c */ /* 0x000fe20000704270 */
[----:B0-----:R-:W-:Y:S02]  /*6130*/  @P4 IMAD.MOV.U32 R4, RZ, RZ, R6 ;  /* 0x000000ffff044224 */ /* 0x001fe400078e0006 */
[----:B------:R-:W-:-:S05]  /*6140*/  @P4 IMAD.MOV.U32 R5, RZ, RZ, R7 ;  /* 0x000000ffff054224 */ /* 0x000fca00078e0007 */
[----:B------:R0:W-:Y:S01]  /*6150*/  @P4 STG.E.U16 desc[UR38][R4.64+0xe2], R81 ;  /* 0x0000e25104004986 */ /* 0x0001e2000c101526 */
[C---:B------:R-:W-:Y:S02]  /*6160*/  ISETP.GT.AND P4, PT, R3.reuse, RZ, P1 ;  /* 0x000000ff0300720c */ /* 0x040fe40000f84270 */
[----:B------:R-:W-:Y:S01]  /*6170*/  ISETP.GT.AND P1, PT, R3, 0x8, P1 ;  /* 0x000000080300780c */ /* 0x000fe20000f24270 */
[----:B0-----:R-:W-:Y:S02]  /*6180*/  @P3 IMAD.MOV.U32 R4, RZ, RZ, R8 ;  /* 0x000000ffff043224 */ /* 0x001fe400078e0008 */
[----:B------:R-:W-:-:S05]  /*6190*/  @P3 IMAD.MOV.U32 R5, RZ, RZ, R9 ;  /* 0x000000ffff053224 */ /* 0x000fca00078e0009 */
[----:B------:R0:W-:Y:S02]  /*61a0*/  @P3 STG.E.U16 desc[UR38][R4.64+0xe0], R82 ;  /* 0x0000e05204003986 */ /* 0x0001e4000c101526 */
[----:B0-----:R-:W-:Y:S02]  /*61b0*/  @P2 IMAD.MOV.U32 R4, RZ, RZ, R8 ;  /* 0x000000ffff042224 */ /* 0x001fe400078e0008 */
[----:B------:R-:W-:-:S05]  /*61c0*/  @P2 IMAD.MOV.U32 R5, RZ, RZ, R9 ;  /* 0x000000ffff052224 */ /* 0x000fca00078e0009 */
[----:B------:R0:W-:Y:S02]  /*61d0*/  @P2 STG.E.U16 desc[UR38][R4.64+0xe2], R83 ;  /* 0x0000e25304002986 */ /* 0x0001e4000c101526 */
[----:B0-----:R-:W-:Y:S02]  /*61e0*/  @P4 IMAD.MOV.U32 R4, RZ, RZ, R6 ;  /* 0x000000ffff044224 */ /* 0x001fe400078e0006 */
[----:B------:R-:W-:-:S05]  /*61f0*/  @P4 IMAD.MOV.U32 R5, RZ, RZ, R7 ;  /* 0x000000ffff054224 */ /* 0x000fca00078e0007 */
[----:B------:R0:W-:Y:S04]  /*6200*/  @P4 STG.E.U16 desc[UR38][R4.64+0xf0], R84 ;  /* 0x0000f05404004986 */ /* 0x0001e8000c101526 */
[----:B------:R1:W-:Y:S01]  /*6210*/  @P5 STG.E.U16 desc[UR38][R6.64+0xf2], R85 ;  /* 0x0000f25506005986 */ /* 0x0003e2000c101526 */
[----:B0-----:R-:W-:Y:S02]  /*6220*/  @P1 IMAD.MOV.U32 R4, RZ, RZ, R8 ;  /* 0x000000ffff041224 */ /* 0x001fe400078e0008 */
[----:B------:R-:W-:-:S05]  /*6230*/  @P1 IMAD.MOV.U32 R5, RZ, RZ, R9 ;  /* 0x000000ffff051224 */ /* 0x000fca00078e0009 */
[----:B------:R1:W-:Y:S04]  /*6240*/  @P1 STG.E.U16 desc[UR38][R4.64+0xf0], R86 ;  /* 0x0000f05604001986 */ /* 0x0003e8000c101526 */
[----:B------:R1:W-:Y:S02]  /*6250*/  @P0 STG.E.U16 desc[UR38][R8.64+0xf2], R87 ;  /* 0x0000f25708000986 */ /* 0x0003e4000c101526 */
.L_x_158:
[----:B------:R-:W-:Y:S05]  /*6260*/  BSYNC B0 ;  /* 0x0000000000007941 */ /* 0x000fea0003800000 */
.L_x_32:
[----:B------:R-:W-:Y:S01]  /*6270*/  IADD3 R16, P0, R16, UR36, RZ ;  /* 0x0000002410107c10 */ /* 0x000fe2000ff1e0ff */
[----:B------:R-:W-:Y:S01]  /*6280*/  ULDC.64 UR4, c[0x0][0x650] ;  /* 0x0001940000047ab9 */ /* 0x000fe20000000a00 */
[----:B------:R-:W-:Y:S01]  /*6290*/  PRMT R3, RZ, 0x7610, R3 ;  /* 0x00007610ff037816 */ /* 0x000fe20000000003 */
[----:B------:R-:W-:Y:S01]  /*62a0*/  IMAD.MOV.U32 R100, RZ, RZ, -0x1 ;  /* 0xffffffffff647424 */ /* 0x000fe200078e00ff */
[----:B------:R-:W-:Y:S01]  /*62b0*/  IADD3.X R17, R17, UR42, RZ, P0, !PT ;  /* 0x0000002a11117c10 */ /* 0x000fe200087fe4ff */
[----:B------:R-:W-:Y:S01]  /*62c0*/  IMAD.MOV.U32 R101, RZ, RZ, -0x1 ;  /* 0xffffffffff657424 */ /* 0x000fe200078e00ff */
[----:B------:R-:W-:-:S04]  /*62d0*/  ISETP.GE.U32.AND P0, PT, R16, UR4, PT ;  /* 0x0000000410007c0c */ /* 0x000fc8000bf06070 */
[----:B------:R-:W-:-:S13]  /*62e0*/  ISETP.GE.U32.AND.EX P0, PT, R17, UR5, PT, P0 ;  /* 0x0000000511007c0c */ /* 0x000fda000bf06100 */
[----:B------:R-:W-:Y:S05]  /*62f0*/  @P0 BRA `(.L_x_159) ;  /* 0x00000004004c0947 */ /* 0x000fea0003800000 */
[----:B------:R-:W0:Y:S01]  /*6300*/  LDC.64 R10, c[0x0][0x628] ;  /* 0x00018a00ff0a7b82 */ /* 0x000e220000000a00 */
[----:B---3--:R-:W3:Y:S01]  /*6310*/  S2R R12, SR_CTAID.X ;  /* 0x00000000000c7919 */ /* 0x008ee20000002500 */
[----:B-12-4-:R-:W-:Y:S02]  /*6320*/  IMAD.MOV.U32 R8, RZ, RZ, R16 ;  /* 0x000000ffff087224 */ /* 0x016fe400078e0010 */
[----:B------:R-:W-:Y:S01]  /*6330*/  IMAD.MOV.U32 R9, RZ, RZ, R17 ;  /* 0x000000ffff097224 */ /* 0x000fe200078e0011 */
[----:B------:R-:W1:Y:S03]  /*6340*/  S2R R20, SR_CTAID.Y ;  /* 0x0000000000147919 */ /* 0x000e660000002600 */
[----:B------:R-:W2:Y:S08]  /*6350*/  LDC R0, c[0x0][0x630] ;  /* 0x00018c00ff007b82 */ /* 0x000eb00000000800 */
[----:B------:R-:W4:Y:S01]  /*6360*/  LDC.64 R14, c[0x0][0x620] ;  /* 0x00018800ff0e7b82 */ /* 0x000f220000000a00 */
[----:B0-----:R-:W-:-:S04]  /*6370*/  ISETP.NE.U32.AND P0, PT, R10, RZ, PT ;  /* 0x000000ff0a00720c */ /* 0x001fc80003f05070 */
[----:B------:R-:W-:-:S13]  /*6380*/  ISETP.NE.AND.EX P0, PT, R11, RZ, PT, P0 ;  /* 0x000000ff0b00720c */ /* 0x000fda0003f05300 */
[----:B-1234-:R-:W-:Y:S05]  /*6390*/  @!P0 BRA `(.L_x_160) ;  /* 0x0000000000288947 */ /* 0x01efea0003800000 */
        /* <DEDUP_REMOVED lines=10> */
.L_x_160:
[-CC-:B------:R-:W-:Y:S01]  /*6440*/  SHF.R.U64 R101, R8, R0.reuse, R9.reuse ;  /* 0x0000000008657219 */ /* 0x180fe20000001209 */
[----:B------:R-:W0:Y:S01]  /*6450*/  LDC.64 R26, c[0x0][0x640] ;  /* 0x00019000ff1a7b82 */ /* 0x000e220000000a00 */
[----:B------:R-:W-:Y:S01]  /*6460*/  SHF.R.U32.HI R0, RZ, R0, R9 ;  /* 0x00000000ff007219 */ /* 0x000fe20000011609 */
[----:B------:R-:W-:Y:S01]  /*6470*/  ULDC UR4, c[0x0][0x150] ;  /* 0x0000540000047ab9 */ /* 0x000fe20000000800 */
[----:B------:R-:W-:Y:S02]  /*6480*/  IADD3 R3, P0, RZ, -R101, RZ ;  /* 0x80000065ff037210 */ /* 0x000fe40007f1e0ff */
[----:B------:R-:W-:-:S03]  /*6490*/  I2FP.F32.U32 R7, R12 ;  /* 0x0000000c00077245 */ /* 0x000fc60000201000 */
[----:B------:R-:W1:Y:S01]  /*64a0*/  LDC R6, c[0x0][0x618] ;  /* 0x00018600ff067b82 */ /* 0x000e620000000800 */
[----:B------:R-:W-:Y:S02]  /*64b0*/  IMAD.X R5, RZ, RZ, ~R0, P0 ;  /* 0x000000ffff057224 */ /* 0x000fe400000e0e00 */
[----:B------:R-:W-:Y:S01]  /*64c0*/  FMUL R7, R7, UR4 ;  /* 0x0000000407077c20 */ /* 0x000fe20008400000 */
[----:B------:R-:W-:Y:S01]  /*64d0*/  ULDC UR4, c[0x0][0x154] ;  /* 0x0000550000047ab9 */ /* 0x000fe20000000800 */
[-C--:B------:R-:W-:Y:S02]  /*64e0*/  IMAD R0, R5, R14.reuse, RZ ;  /* 0x0000000e05007224 */ /* 0x080fe400078e02ff */
[C---:B------:R-:W-:Y:S01]  /*64f0*/  IMAD.WIDE.U32 R4, R3.reuse, R14, R16 ;  /* 0x0000000e03047225 */ /* 0x040fe200078e0010 */
[----:B------:R-:W2:Y:S01]  /*6500*/  LDC R8, c[0x0][0x608] ;  /* 0x00018200ff087b82 */ /* 0x000ea20000000800 */
[----:B------:R-:W3:Y:S02]  /*6510*/  F2I.U32.TRUNC.NTZ R7, R7 ;  /* 0x0000000700077305 */ /* 0x000ee4000020f000 */
[----:B------:R-:W-:Y:S01]  /*6520*/  IMAD R3, R3, R15, R0 ;  /* 0x0000000f03037224 */ /* 0x000fe200078e0200 */
[----:B------:R-:W-:-:S03]  /*6530*/  I2FP.F32.U32 R0, R20 ;  /* 0x0000001400007245 */ /* 0x000fc60000201000 */
[----:B------:R-:W-:Y:S01]  /*6540*/  IMAD.IADD R3, R5, 0x1, R3 ;  /* 0x0000000105037824 */ /* 0x000fe200078e0203 */
[----:B------:R-:W4:Y:S01]  /*6550*/  LDC R11, c[0x0][0x658] ;  /* 0x00019600ff0b7b82 */ /* 0x000f220000000800 */
[----:B0-----:R-:W-:-:S04]  /*6560*/  ISETP.NE.U32.AND P0, PT, R26, RZ, PT ;  /* 0x000000ff1a00720c */ /* 0x001fc80003f05070 */
[----:B------:R-:W-:-:S03]  /*6570*/  ISETP.NE.AND.EX P0, PT, R27, RZ, PT, P0 ;  /* 0x000000ff1b00720c */ /* 0x000fc60003f05300 */
[----:B------:R-:W0:Y:S01]  /*6580*/  LDC R9, c[0x0][0x144] ;  /* 0x00005100ff097b82 */ /* 0x000e220000000800 */
[-C--:B-1----:R-:W-:Y:S01]  /*6590*/  SHF.R.U64 R10, R4, R6.reuse, R3 ;  /* 0x00000006040a7219 */ /* 0x082fe20000001203 */
[----:B---3--:R-:W-:Y:S01]  /*65a0*/  IMAD.MOV R7, RZ, RZ, -R7 ;  /* 0x000000ffff077224 */ /* 0x008fe200078e0a07 */
[----:B------:R-:W-:Y:S01]  /*65b0*/  SHF.R.U32.HI R3, RZ, R6, R3 ;  /* 0x00000006ff037219 */ /* 0x000fe20000011603 */
[----:B------:R-:W-:-:S04]  /*65c0*/  FMUL R6, R0, UR4 ;  /* 0x0000000400067c20 */ /* 0x000fc80008400000 */
[----:B------:R-:W1:Y:S01]  /*65d0*/  LDC R21, c[0x0][0x148] ;  /* 0x00005200ff157b82 */ /* 0x000e620000000800 */
[----:B------:R3:W0:Y:S01]  /*65e0*/  F2I.U32.TRUNC.NTZ R14, R6 ;  /* 0x00000006000e7305 */ /* 0x000622000020f000 */
[-CC-:B--2---:R-:W-:Y:S02]  /*65f0*/  SHF.R.U64 R13, R10, R8.reuse, R3.reuse ;  /* 0x000000080a0d7219 */ /* 0x184fe40000001203 */
[----:B------:R-:W-:-:S04]  /*6600*/  SHF.R.U32.HI R0, RZ, R8, R3 ;  /* 0x00000008ff007219 */ /* 0x000fc80000011603 */
[----:B-----5:R-:W2:Y:S01]  /*6610*/  LDC R24, c[0x0][0x648] ;  /* 0x00019200ff187b82 */ /* 0x020ea20000000800 */
[-CC-:B----4-:R-:W-:Y:S02]  /*6620*/  SHF.R.U64 R15, R13, R11.reuse, R0.reuse ;  /* 0x0000000b0d0f7219 */ /* 0x190fe40000001200 */
[----:B------:R-:W-:-:S03]  /*6630*/  SHF.R.U32.HI R5, RZ, R11, R0 ;  /* 0x0000000bff057219 */ /* 0x000fc60000011600 */
[----:B------:R-:W-:Y:S02]  /*6640*/  IMAD.MOV.U32 R4, RZ, RZ, R15 ;  /* 0x000000ffff047224 */ /* 0x000fe400078e000f */
[----:B------:R-:W4:Y:S01]  /*6650*/  LDC R28, c[0x0][0x638] ;  /* 0x00018e00ff1c7b82 */ /* 0x000f220000000800 */
[----:B0-----:R-:W-:-:S07]  /*6660*/  IMAD R25, R9, R7, R12 ;  /* 0x0000000709197224 */ /* 0x001fce00078e020c */
[----:B------:R-:W0:Y:S08]  /*6670*/  LDC R29, c[0x0][0x610] ;  /* 0x00018400ff1d7b82 */ /* 0x000e300000000800 */
[----:B------:R-:W0:Y:S01]  /*6680*/  LDC R30, c[0x0][0x600] ;  /* 0x00018000ff1e7b82 */ /* 0x000e220000000800 */
[----:B-123--:R-:W-:Y:S05]  /*6690*/  @!P0 BRA `(.L_x_161) ;  /* 0x0000000000288947 */ /* 0x00efea0003800000 */
[----:B------:R-:W1:Y:S02]  /*66a0*/  LDC R0, c[0x0][0x64c] ;  /* 0x00019300ff007b82 */ /* 0x000e640000000800 */
[----:B-1----:R-:W-:-:S05]  /*66b0*/  IADD3 R3, P0, R15, R0, RZ ;  /* 0x000000000f037210 */ /* 0x002fca0007f1e0ff */
        /* <DEDUP_REMOVED lines=8> */
.L_x_161:
[----:B------:R-:W-:Y:S01]  /*6740*/  ISETP.NE.AND P0, PT, R2, 0x1, PT ;  /* 0x000000010200780c */ /* 0x000fe20003f05270 */
[----:B------:R-:W-:Y:S01]  /*6750*/  IMAD.MOV R14, RZ, RZ, -R14 ;  /* 0x000000ffff0e7224 */ /* 0x000fe200078e0a0e */
[----:B------:R-:W-:Y:S02]  /*6760*/  SHF.R.U64 R3, R4, R24, R5 ;  /* 0x0000001804037219 */ /* 0x000fe40000001205 */
[----:B------:R-:W-:Y:S02]  /*6770*/  LOP3.LUT R0, R13, R98, RZ, 0xc0, !PT ;  /* 0x000000620d007212 */ /* 0x000fe400078ec0ff */
[----:B------:R-:W-:Y:S01]  /*6780*/  LOP3.LUT R10, R10, R97, RZ, 0xc0, !PT ;  /* 0x000000610a0a7212 */ /* 0x000fe200078ec0ff */
[----:B------:R-:W-:Y:S02]  /*6790*/  IMAD.MOV R4, RZ, RZ, -R3 ;  /* 0x000000ffff047224 */ /* 0x000fe400078e0a03 */
[----:B------:R-:W-:Y:S02]  /*67a0*/  IMAD R0, R93, R3, R0 ;  /* 0x000000035d007224 */ /* 0x000fe400078e0200 */
[----:B----4-:R-:W-:-:S02]  /*67b0*/  IMAD R3, R4, R28, R15 ;  /* 0x0000001c04037224 */ /* 0x010fc400078e020f */
[----:B------:R-:W-:Y:S02]  /*67c0*/  @P0 IMAD R25, R21, R14, R20 ;  /* 0x0000000e15190224 */ /* 0x000fe400078e0214 */
[----:B0-----:R-:W-:Y:S02]  /*67d0*/  IMAD R5, R3, R30, R10 ;  /* 0x0000001e03057224 */ /* 0x001fe400078e020a */
[----:B------:R-:W-:Y:S02]  /*67e0*/  IMAD R0, R0, R29, R25 ;  /* 0x0000001d00007224 */ /* 0x000fe400078e0219 */
[----:B------:R-:W-:-:S03]  /*67f0*/  IMAD.MOV.U32 R4, RZ, RZ, 0x1 ;  /* 0x00000001ff047424 */ /* 0x000fc600078e00ff */
[----:B------:R-:W-:Y:S02]  /*6800*/  SEL R100, R5, R0, !P0 ;  /* 0x0000000005647207 */ /* 0x000fe40004000000 */
[----:B------:R-:W-:Y:S02]  /*6810*/  PRMT R3, R4, 0x7610, R3 ;  /* 0x0000761004037816 */ /* 0x000fe40000000003 */
[----:B------:R-:W-:-:S07]  /*6820*/  SEL R0, R0, R5, !P0 ;  /* 0x0000000500007207 */ /* 0x000fce0004000000 */
.L_x_159:
[----:B------:R-:W-:Y:S01]  /*6830*/  LOP3.LUT P0, RZ, R3, 0xff, RZ, 0xc0, !PT ;  /* 0x000000ff03ff7812 */ /* 0x000fe2000780c0ff */
[----:B------:R-:W-:Y:S01]  /*6840*/  UIMAD.WIDE.U32 UR4, UR41, -0x55555555, URZ ;  /* 0xaaaaaaab290478a5 */ /* 0x000fe2000f8e003f */
[----:B------:R-:W-:-:S03]  /*6850*/  IMAD.MOV.U32 R103, RZ, RZ, R0 ;  /* 0x000000ffff677224 */ /* 0x000fc600078e0000 */
[----:B------:R-:W-:-:S04]  /*6860*/  USHF.R.U32.HI UR4, URZ, 0x2, UR5 ;  /* 0x000000023f047899 */ /* 0x000fc80008011605 */
[----:B------:R-:W-:-:S04]  /*6870*/  UIMAD UR41, UR4, -0x6, UR41 ;  /* 0xfffffffa042978a4 */ /* 0x000fc8000f8e0229 */
[----:B------:R-:W-:Y:S08]  /*6880*/  @P0 BRA `(.L_x_162) ;  /* 0xffffffac000c0947 */ /* 0x000ff0000383ffff */
[----:B------:R-:W-:Y:S05]  /*6890*/  EXIT ;  /* 0x000000000000794d */ /* 0x000fea0003800000 */
.L_x_7:
        /* <DEDUP_REMOVED lines=26> */
.L_x_164:
[----:B------:R-:W0:Y:S01]  /*6a40*/  LDC.64 R28, c[0x0][0x640] ;  /* 0x00019000ff1c7b82 */ /* 0x000e220000000a00 */
[-CC-:B------:R-:W-:Y:S01]  /*6a50*/  SHF.R.U64 R22, R14, R6.reuse, R15.reuse ;  /* 0x000000060e167219 */ /* 0x180fe2000000120f */
[----:B------:R-:W-:Y:S01]  /*6a60*/  IMAD.MOV.U32 R30, RZ, RZ, 0x1 ;  /* 0x00000001ff1e7424 */ /* 0x000fe200078e00ff */
[----:B------:R-:W-:Y:S02]  /*6a70*/  SHF.R.U32.HI R6, RZ, R6, R15 ;  /* 0x00000006ff067219 */ /* 0x000fe4000001160f */
[----:B------:R-:W-:-:S03]  /*6a80*/  IADD3 R13, P0, RZ, -R22, RZ ;  /* 0x80000016ff0d7210 */ /* 0x000fc60007f1e0ff */
[----:B------:R-:W1:Y:S02]  /*6a90*/  LDC R12, c[0x0][0x618] ;  /* 0x00018600ff0c7b82 */ /* 0x000e640000000800 */
[----:B------:R-:W-:-:S04]  /*6aa0*/  IMAD.X R11, RZ, RZ, ~R6, P0 ;  /* 0x000000ffff0b7224 */ /* 0x000fc800000e0e06 */
[-C--:B------:R-:W-:Y:S02]  /*6ab0*/  IMAD R6, R11, R24.reuse, RZ ;  /* 0x000000180b067224 */ /* 0x080fe400078e02ff */
[----:B------:R-:W2:Y:S01]  /*6ac0*/  LDC R14, c[0x0][0x608] ;  /* 0x00018200ff0e7b82 */ /* 0x000ea20000000800 */
[----:B------:R-:W-:-:S04]  /*6ad0*/  IMAD.WIDE.U32 R10, R13, R24, R16 ;  /* 0x000000180d0a7225 */ /* 0x000fc800078e0010 */
[----:B------:R-:W-:-:S03]  /*6ae0*/  IMAD R13, R13, R25, R6 ;  /* 0x000000190d0d7224 */ /* 0x000fc600078e0206 */
[----:B------:R-:W3:Y:S01]  /*6af0*/  LDC R27, c[0x0][0x658] ;  /* 0x00019600ff1b7b82 */ /* 0x000ee20000000800 */
[----:B------:R-:W-:Y:S01]  /*6b00*/  IMAD.IADD R11, R11, 0x1, R13 ;  /* 0x000000010b0b7824 */ /* 0x000fe200078e020d */
[----:B0-----:R-:W-:-:S04]  /*6b10*/  ISETP.NE.U32.AND P0, PT, R28, RZ, PT ;  /* 0x000000ff1c00720c */ /* 0x001fc80003f05070 */
[----:B------:R-:W-:Y:S02]  /*6b20*/  ISETP.NE.AND.EX P0, PT, R29, RZ, PT, P0 ;  /* 0x000000ff1d00720c */ /* 0x000fe40003f05300 */
[----:B------:R-:W0:Y:S01]  /*6b30*/  LDC R20, c[0x0][0x600] ;  /* 0x00018000ff147b82 */ /* 0x000e220000000800 */
[-CC-:B-1----:R-:W-:Y:S01]  /*6b40*/  SHF.R.U64 R8, R10, R12.reuse, R11.reuse ;  /* 0x0000000c0a087219 */ /* 0x182fe2000000120b */
[----:B------:R-:W-:Y:S01]  /*6b50*/  IMAD.MOV.U32 R10, RZ, RZ, -0x1 ;  /* 0xffffffffff0a7424 */ /* 0x000fe200078e00ff */
[----:B------:R-:W-:-:S05]  /*6b60*/  SHF.R.U32.HI R11, RZ, R12, R11 ;  /* 0x0000000cff0b7219 */ /* 0x000fca000001160b */
[----:B------:R-:W1:Y:S01]  /*6b70*/  LDC R24, c[0x0][0x648] ;  /* 0x00019200ff187b82 */ /* 0x000e620000000800 */
[-CC-:B--2---:R-:W-:Y:S02]  /*6b80*/  SHF.R.U64 R21, R8, R14.reuse, R11.reuse ;  /* 0x0000000e08157219 */ /* 0x184fe4000000120b */
[----:B------:R-:W-:-:S05]  /*6b90*/  SHF.R.U32.HI R6, RZ, R14, R11 ;  /* 0x0000000eff067219 */ /* 0x000fca000001160b */
[----:B------:R-:W2:Y:S01]  /*6ba0*/  LDC R26, c[0x0][0x638] ;  /* 0x00018e00ff1a7b82 */ /* 0x000ea20000000800 */
[-C--:B---3--:R-:W-:Y:S02]  /*6bb0*/  SHF.L.U32 R10, R10, R27.reuse, RZ ;  /* 0x0000001b0a0a7219 */ /* 0x088fe400000006ff */
[-CC-:B------:R-:W-:Y:S02]  /*6bc0*/  SHF.R.U64 R25, R21, R27.reuse, R6.reuse ;  /* 0x0000001b15197219 */ /* 0x180fe40000001206 */
[----:B------:R-:W-:Y:S02]  /*6bd0*/  LOP3.LUT R32, RZ, R10, RZ, 0x33, !PT ;  /* 0x0000000aff207212 */ /* 0x000fe400078e33ff */
[----:B------:R-:W-:Y:S01]  /*6be0*/  SHF.R.U32.HI R11, RZ, R27, R6 ;  /* 0x0000001bff0b7219 */ /* 0x000fe20000011606 */
[----:B------:R-:W3:Y:S01]  /*6bf0*/  LDC R31, c[0x0][0x610] ;  /* 0x00018400ff1f7b82 */ /* 0x000ee20000000800 */
[----:B------:R-:W-:Y:S01]  /*6c00*/  IMAD.MOV.U32 R10, RZ, RZ, R25 ;  /* 0x000000ffff0a7224 */ /* 0x000fe200078e0019 */
[----:B------:R-:W-:Y:S06]  /*6c10*/  @!P0 BRA `(.L_x_165) ;  /* 0x0000000000288947 */ /* 0x000fec0003800000 */
        /* <DEDUP_REMOVED lines=10> */
.L_x_165:
[----:B------:R-:W-:Y:S02]  /*6cc0*/  ISETP.NE.AND P0, PT, R2, 0x1, PT ;  /* 0x000000010200780c */ /* 0x000fe40003f05270 */
[----:B-1----:R-:W-:Y:S01]  /*6cd0*/  SHF.R.U64 R6, R10, R24, R11 ;  /* 0x000000180a067219 */ /* 0x002fe2000000120b */
[----:B0-----:R-:W-:Y:S01]  /*6ce0*/  VIADD R11, R20, 0xffffffff ;  /* 0xffffffff140b7836 */ /* 0x001fe20000000000 */
[----:B------:R-:W-:Y:S02]  /*6cf0*/  SHF.L.U32 R30, R30, R27, RZ ;  /* 0x0000001b1e1e7219 */ /* 0x000fe400000006ff */
[----:B------:R-:W-:Y:S01]  /*6d00*/  LOP3.LUT R5, R21, R32, RZ, 0xc0, !PT ;  /* 0x0000002015057212 */ /* 0x000fe200078ec0ff */
[----:B------:R-:W-:-:S04]  /*6d10*/  IMAD.MOV R10, RZ, RZ, -R6 ;  /* 0x000000ffff0a7224 */ /* 0x000fc800078e0a06 */
[----:B------:R-:W-:Y:S01]  /*6d20*/  IMAD R6, R30, R6, R5 ;  /* 0x000000061e067224 */ /* 0x000fe200078e0205 */
[----:B------:R-:W-:Y:S01]  /*6d30*/  LOP3.LUT R5, R8, R11, RZ, 0xc0, !PT ;  /* 0x0000000b08057212 */ /* 0x000fe200078ec0ff */
[----:B------:R-:W-:Y:S02]  /*6d40*/  @P0 IMAD R7, R9, R23, R4 ;  /* 0x0000001709070224 */ /* 0x000fe400078e0204 */
[----:B--2---:R-:W-:Y:S02]  /*6d50*/  IMAD R4, R10, R26, R25 ;  /* 0x0000001a0a047224 */ /* 0x004fe400078e0219 */
[----:B---3--:R-:W-:Y:S02]  /*6d60*/  IMAD R7, R6, R31, R7 ;  /* 0x0000001f06077224 */ /* 0x008fe400078e0207 */
[----:B------:R-:W-:Y:S02]  /*6d70*/  IMAD R4, R4, R20, R5 ;  /* 0x0000001404047224 */ /* 0x000fe400078e0205 */
[----:B------:R-:W-:-:S02]  /*6d80*/  IMAD.MOV.U32 R8, RZ, RZ, 0x1 ;  /* 0x00000001ff087424 */ /* 0x000fc400078e00ff */
[----:B------:R-:W-:Y:S01]  /*6d90*/  IMAD.MOV.U32 R6, RZ, RZ, R22 ;  /* 0x000000ffff067224 */ /* 0x000fe200078e0016 */
[----:B------:R-:W-:Y:S02]  /*6da0*/  SEL R20, R4, R7, !P0 ;  /* 0x0000000704147207 */ /* 0x000fe40004000000 */
[----:B------:R-:W-:-:S07]  /*6db0*/  SEL R21, R7, R4, !P0 ;  /* 0x0000000407157207 */ /* 0x000fce0004000000 */
.L_x_163:
[----:B------:R-:W-:-:S08]  /*6dc0*/  NOP ;  /* 0x0000000000007918 */ /* 0x000fd00000000000 */
[----:B------:R-:W0:-:S00]  /*6dd0*/  USETMAXREG.DEALLOC.CTAPOOL 0x28 ;  /* 0x00000028000079c8 */ /* 0x000e0000080e0500 */
[----:B0-----:R-:W-:-:S13]  /*6de0*/  ISETP.NE.AND P0, PT, R3, RZ, PT ;  /* 0x000000ff0300720c */ /* 0x001fda0003f05270 */
[----:B------:R-:W-:Y:S05]  /*6df0*/  @P0 EXIT ;  /* 0x000000000000094d */ /* 0x000fea0003800000 */
[----:B------:R-:W-:Y:S01]  /*6e00*/  LOP3.LUT P0, RZ, R8, 0xff, RZ, 0xc0, !PT ;  /* 0x000000ff08ff7812 */ /* 0x000fe2000780c0ff */
[----:B------:R-:W-:Y:S02]  /*6e10*/  IMAD.MOV.U32 R3, RZ, RZ, 0x1 ;  /* 0x00000001ff037424 */ /* 0x000fe400078e00ff */
[----:B------:R-:W-:-:S10]  /*6e20*/  IMAD.MOV.U32 R8, RZ, RZ, RZ ;  /* 0x000000ffff087224 */ /* 0x000fd400078e00ff */
[----:B------:R-:W-:Y:S05]  /*6e30*/  @!P0 BRA `(.L_x_166) ;  /* 0x0000000c00508947 */ /* 0x000fea0003800000 */
[----:B------:R-:W0:Y:S01]  /*6e40*/  LDC R3, c[0x0][0x28c] ;  /* 0x0000a300ff037b82 */ /* 0x000e220000000800 */
[----:B------:R-:W1:Y:S01]  /*6e50*/  S2R R13, SR_CgaCtaId ;  /* 0x00000000000d7919 */ /* 0x000e620000008800 */
[----:B------:R-:W-:Y:S01]  /*6e60*/  ULDC UR5, c[0x0][0x658] ;  /* 0x0001960000057ab9 */ /* 0x000fe20000000800 */
[----:B------:R-:W-:Y:S01]  /*6e70*/  UMOV UR6, 0xffffffff ;  /* 0xffffffff00067882 */ /* 0x000fe20000000000 */
[----:B------:R-:W-:Y:S01]  /*6e80*/  BSSY B0, `(.L_x_166) ;  /* 0x00000cf000007945 */ /* 0x000fe20003800000 */
[----:B------:R-:W-:Y:S01]  /*6e90*/  USHF.L.U32 UR6, UR6, UR5, URZ ;  /* 0x0000000506067299 */ /* 0x000fe2000800063f */
[----:B------:R-:W-:Y:S01]  /*6ea0*/  IMAD.MOV.U32 R10, RZ, RZ, 0x1 ;  /* 0x00000001ff0a7424 */ /* 0x000fe200078e00ff */
[----:B------:R-:W-:Y:S01]  /*6eb0*/  LOP3.LUT R9, R18, 0x2, RZ, 0xfc, !PT ;  /* 0x0000000212097812 */ /* 0x000fe200078efcff */
[----:B------:R-:W-:Y:S01]  /*6ec0*/  IMAD.MOV.U32 R8, RZ, RZ, RZ ;  /* 0x000000ffff087224 */ /* 0x000fe200078e00ff */
[----:B------:R-:W-:Y:S01]  /*6ed0*/  ULDC UR4, c[0x0][0x600] ;  /* 0x0001800000047ab9 */ /* 0x000fe20000000800 */
[----:B------:R-:W-:Y:S01]  /*6ee0*/  UMOV UR7, 0x1 ;  /* 0x0000000100077882 */ /* 0x000fe20000000000 */
[----:B------:R-:W-:-:S02]  /*6ef0*/  UIADD3 UR13, UR4, -0x1, URZ ;  /* 0xffffffff040d7890 */ /* 0x000fc4000fffe03f */
[----:B------:R-:W-:Y:S02]  /*6f00*/  USHF.L.U32 UR15, UR7, UR5, URZ ;  /* 0x00000005070f7299 */ /* 0x000fe4000800063f */
[----:B------:R-:W-:Y:S01]  /*6f10*/  ULOP3.LUT UR14, URZ, UR6, URZ, 0x33, !UPT ;  /* 0x000000063f0e7292 */ /* 0x000fe2000f8e333f */
[----:B------:R-:W-:Y:S01]  /*6f20*/  ULDC.64 UR22, c[0x0][0x198] ;  /* 0x0000660000167ab9 */ /* 0x000fe20000000a00 */
[----:B0-----:R-:W-:-:S05]  /*6f30*/  VIADD R3, R3, 0x3f ;  /* 0x0000003f03037836 */ /* 0x001fca0000000000 */
[----:B------:R-:W-:-:S04]  /*6f40*/  SHF.R.S32.HI R4, RZ, 0x1f, R3 ;  /* 0x0000001fff047819 */ /* 0x000fc80000011403 */
[----:B------:R-:W-:Y:S01]  /*6f50*/  LEA.HI R4, R4, R3, RZ, 0x6 ;  /* 0x0000000304047211 */ /* 0x000fe200078f30ff */
[C---:B-1----:R-:W-:Y:S02]  /*6f60*/  IMAD.SHL.U32 R12, R13.reuse, 0x20, RZ ;  /* 0x000000200d0c7824 */ /* 0x042fe400078e00ff */
[----:B------:R-:W-:Y:S01]  /*6f70*/  IMAD.SHL.U32 R13, R13, 0x800, RZ ;  /* 0x000008000d0d7824 */ /* 0x000fe200078e00ff */
[----:B------:R-:W-:Y:S01]  /*6f80*/  SHF.R.S32.HI R11, RZ, 0x6, R4 ;  /* 0x00000006ff0b7819 */ /* 0x000fe20000011404 */
[----:B------:R-:W-:Y:S01]  /*6f90*/  IMAD.MOV.U32 R3, RZ, RZ, 0x1 ;  /* 0x00000001ff037424 */ /* 0x000fe200078e00ff */
[----:B------:R-:W-:Y:S02]  /*6fa0*/  LOP3.LUT R12, R12, 0x20, RZ, 0xc0, !PT ;  /* 0x000000200c0c7812 */ /* 0x000fe400078ec0ff */
[----:B------:R-:W-:Y:S01]  /*6fb0*/  LOP3.LUT R13, R13, 0x800, RZ, 0xc0, !PT ;  /* 0x000008000d0d7812 */ /* 0x000fe200078ec0ff */
[----:B------:R-:W-:-:S07]  /*6fc0*/  VIADD R19, R11, 0x1 ;  /* 0x000000010b137836 */ /* 0x000fce0000000000 */
.L_x_177:
[----:B------:R-:W-:-:S03]  /*6fd0*/  UMOV UR4, 0xffffffff ;  /* 0xffffffff00047882 */ /* 0x000fc60000000000 */
[----:B------:R-:W-:Y:S05]  /*6fe0*/  BRA.DIV UR4, `(.L_x_167) ;  /* 0x0000001204147947 */ /* 0x000fea000b800000 */
[----:B------:R-:W-:-:S13]  /*6ff0*/  ELECT P6, URZ, PT ;  /* 0x00000000003f782f */ /* 0x000fda00038c0000 */
.L_x_190:
[----:B------:R-:W-:Y:S04]  /*7000*/  BSSY B1, `(.L_x_168) ;  /* 0x0000043000017945 */ /* 0x000fe80003800000 */
[----:B------:R-:W-:Y:S05]  /*7010*/  @!P6 BRA `(.L_x_169) ;  /* 0x000000040004e947 */ /* 0x000fea0003800000 */
[----:B------:R-:W0:Y:S02]  /*7020*/  LDC R4, c[0x0][0x28c] ;  /* 0x0000a300ff047b82 */ /* 0x000e240000000800 */
[----:B0-----:R-:W-:-:S13]  /*7030*/  ISETP.GE.AND P0, PT, R4, 0x1, PT ;  /* 0x000000010400780c */ /* 0x001fda0003f06270 */
[----:B------:R-:W-:Y:S05]  /*7040*/  @!P0 BRA `(.L_x_169) ;  /* 0x0000000000f88947 */ /* 0x000fea0003800000 */
[----:B------:R-:W-:Y:S02]  /*7050*/  IMAD.SHL.U32 R22, R20, 0x80, RZ ;  /* 0x0000008014167824 */ /* 0x000fe400078e00ff */
[----:B------:R-:W-:Y:S02]  /*7060*/  IMAD.SHL.U32 R21, R21, 0x80, RZ ;  /* 0x0000008015157824 */ /* 0x000fe400078e00ff */
[----:B------:R-:W-:Y:S02]  /*7070*/  IMAD.MOV.U32 R25, RZ, RZ, RZ ;  /* 0x000000ffff197224 */ /* 0x000fe400078e00ff */
[----:B------:R-:W-:Y:S02]  /*7080*/  IMAD.MOV.U32 R4, RZ, RZ, R12 ;  /* 0x000000ffff047224 */ /* 0x000fe400078e000c */
[----:B------:R-:W-:Y:S02]  /*7090*/  IMAD.MOV.U32 R5, RZ, RZ, R19 ;  /* 0x000000ffff057224 */ /* 0x000fe400078e0013 */
[----:B------:R-:W-:-:S02]  /*70a0*/  IMAD.MOV.U32 R7, RZ, RZ, R3 ;  /* 0x000000ffff077224 */ /* 0x000fc400078e0003 */
[----:B------:R-:W-:Y:S02]  /*70b0*/  IMAD.MOV.U32 R14, RZ, RZ, R8 ;  /* 0x000000ffff0e7224 */ /* 0x000fe400078e0008 */
[----:B------:R-:W-:-:S07]  /*70c0*/  VIADD R26, R22, 0x40 ;  /* 0x00000040161a7836 */ /* 0x000fce0000000000 */
.L_x_172:
[----:B------:R-:W0:Y:S01]  /*70d0*/  S2R R20, SR_CgaCtaId ;  /* 0x0000000000147919 */ /* 0x000e220000008800 */
[----:B------:R-:W-:Y:S02]  /*70e0*/  MOV R15, 0x400 ;  /* 0x00000400000f7802 */ /* 0x000fe40000000f00 */
[----:B------:R-:W-:Y:S02]  /*70f0*/  ISETP.NE.AND P1, PT, R0, RZ, PT ;  /* 0x000000ff0000720c */ /* 0x000fe40003f25270 */
[----:B0-----:R-:W-:Y:S02]  /*7100*/  LEA R23, R20, R15, 0x18 ;  /* 0x0000000f14177211 */ /* 0x001fe400078ec0ff */
[----:B------:R-:W-:-:S09]  /*7110*/  SHF.L.U32 R15, R7, 0x1f, RZ ;  /* 0x0000001f070f7819 */ /* 0x000fd200000006ff */
[----:B------:R-:W0:Y:S01]  /*7120*/  @!P1 LDC R20, c[0x0][0x500] ;  /* 0x00014000ff149b82 */ /* 0x000e220000000800 */
[----:B------:R-:W-:-:S04]  /*7130*/  IMAD R24, R14, 0x8, R23 ;  /* 0x000000080e187824 */ /* 0x000fc800078e0217 */
[----:B------:R-:W1:Y:S02]  /*7140*/  SYNCS.PHASECHK.TRANS64.TRYWAIT P0, [R24+URZ+0x30], R15 ;  /* 0x0000300f180075a7 */ /* 0x000e64000800017f */
[----:B-1----:R-:W-:Y:S05]  /*7150*/  @!P0 BRA `(.L_x_170) ;  /* 0x0000000c00d88947 */ /* 0x002fea0003800000 */
.L_x_191:
[----:B-1----:R-:W-:Y:S01]  /*7160*/  PRMT R15, R9, 0x9910, RZ ;  /* 0x00009910090f7816 */ /* 0x002fe200000000ff */
[----:B0-----:R0:W-:Y:S03]  /*7170*/  @!P1 SYNCS.ARRIVE.TRANS64 RZ, [R24+URZ], R20 ;  /* 0x0000001418ff99a7 */ /* 0x0011e6000800003f */
[----:B------:R-:W-:-:S13]  /*7180*/  ISETP.NE.AND P0, PT, R15, 0x2, PT ;  /* 0x000000020f00780c */ /* 0x000fda0003f05270 */
[----:B0-----:R-:W-:Y:S05]  /*7190*/  @P0 BRA `(.L_x_171) ;  /* 0x0000000000040947 */ /* 0x001fea0003800000 */
[----:B------:R-:W-:Y:S01]  /*71a0*/  BPT.TRAP 0x1 ;  /* 0x000000040000795c */ /* 0x000fe20000300000 */
.L_x_171:
[----:B------:R-:W-:Y:S01]  /*71b0*/  IMAD R15, R14, 0x2000, R13 ;  /* 0x000020000e0f7824 */ /* 0x000fe200078e020d */
[----:B------:R-:W-:Y:S01]  /*71c0*/  R2UR UR25, R24 ;  /* 0x00000000181972ca */ /* 0x000fe200000e0000 */
[--C-:B------:R-:W-:Y:S01]  /*71d0*/  IMAD R20, R14, 0x4000, R23.reuse ;  /* 0x000040000e147824 */ /* 0x100fe200078e0217 */
[----:B------:R-:W-:Y:S01]  /*71e0*/  R2UR UR28, R6 ;  /* 0x00000000061c72ca */ /* 0x000fe200000e0000 */
[----:B------:R-:W-:Y:S01]  /*71f0*/  IMAD R15, R15, 0x2, R23 ;  /* 0x000000020f0f7824 */ /* 0x000fe200078e0217 */
[----:B------:R-:W-:Y:S01]  /*7200*/  UIADD3 UR4, UP0, UR22, 0xf0, URZ ;  /* 0x000000f016047890 */ /* 0x000fe2000ff1e03f */
[----:B------:R-:W-:Y:S01]  /*7210*/  VIADD R5, R5, 0xffffffff ;  /* 0xffffffff05057836 */ /* 0x000fe20000000000 */
[----:B------:R-:W-:Y:S01]  /*7220*/  R2UR UR24, R20 ;  /* 0x00000000141872ca */ /* 0x000fe200000e0000 */
[----:B------:R-:W-:Y:S01]  /*7230*/  UIADD3 UR30, UP1, UR22, 0x1f0, URZ ;  /* 0x000001f0161e7890 */ /* 0x000fe2000ff3e03f */
[----:B------:R-:W-:Y:S01]  /*7240*/  R2UR UR8, R15 ;  /* 0x000000000f0872ca */ /* 0x000fe200000e0000 */
[----:B------:R-:W-:Y:S01]  /*7250*/  UIADD3.X UR5, URZ, UR23, URZ, UP0, !UPT ;  /* 0x000000173f057290 */ /* 0x000fe200087fe43f */
[----:B------:R-:W-:Y:S01]  /*7260*/  R2UR UR19, R4 ;  /* 0x00000000041372ca */ /* 0x000fe200000e0000 */
[----:B------:R-:W-:Y:S01]  /*7270*/  UIADD3.X UR31, URZ, UR23, URZ, UP1, !UPT ;  /* 0x000000173f1f7290 */ /* 0x000fe20008ffe43f */
[----:B------:R-:W-:Y:S01]  /*7280*/  R2UR UR26, R25 ;  /* 0x00000000191a72ca */ /* 0x000fe200000e0000 */
[----:B------:R-:W-:Y:S01]  /*7290*/  VIADD R14, R14, 0x1 ;  /* 0x000000010e0e7836 */ /* 0x000fe20000000000 */
[----:B------:R-:W-:Y:S01]  /*72a0*/  R2UR UR27, R21 ;  /* 0x00000000151b72ca */ /* 0x000fe200000e0000 */
[----:B------:R-:W-:Y:S01]  /*72b0*/  UMOV UR6, 0x0 ;  /* 0x0000000000067882 */ /* 0x000fe20000000000 */
[----:B------:R-:W-:Y:S01]  /*72c0*/  R2UR UR18, R22 ;  /* 0x00000000161272ca */ /* 0x000fe200000e0000 */
[----:B------:R-:W-:Y:S01]  /*72d0*/  UMOV UR7, 0x10000000 ;  /* 0x1000000000077882 */ /* 0x000fe20000000000 */
[----:B------:R-:W-:Y:S01]  /*72e0*/  R2UR UR10, R26 ;  /* 0x000000001a0a72ca */ /* 0x000fe200000e0000 */
[----:B------:R-:W-:Y:S01]  /*72f0*/  UIADD3 UR24, UR24, 0x180, URZ ;  /* 0x0000018018187890 */ /* 0x000fe2000fffe03f */
[----:B------:R-:W-:Y:S01]  /*7300*/  ISETP.GT.AND P1, PT, R5, 0x1, PT ;  /* 0x000000010500780c */ /* 0x000fe20003f24270 */
[----:B------:R-:W-:Y:S01]  /*7310*/  UIADD3 UR16, UR8, 0x18180, URZ ;  /* 0x0001818008107890 */ /* 0x000fe2000fffe03f */
[----:B------:R-:W-:Y:S01]  /*7320*/  ISETP.NE.AND P0, PT, R14, 0x6, PT ;  /* 0x000000060e00780c */ /* 0x000fe20003f05270 */
[----:B------:R-:W-:Y:S01]  /*7330*/  UIADD3 UR8, UR8, 0x1a180, URZ ;  /* 0x0001a18008087890 */ /* 0x000fe2000fffe03f */
[----:B------:R-:W-:Y:S01]  /*7340*/  VIADD R4, R4, 0x40 ;  /* 0x0000004004047836 */ /* 0x000fe20000000000 */
[----:B------:R-:W-:Y:S01]  /*7350*/  UMOV UR21, 0x30000 ;  /* 0x0003000000157882 */ /* 0x000fe20000000000 */
[----:B------:R-:W-:Y:S01]  /*7360*/  UMOV UR17, UR25 ;  /* 0x0000001900117c82 */ /* 0x000fe20008000000 */
[----:B------:R-:W-:Y:S01]  /*7370*/  UMOV UR20, UR28 ;  /* 0x0000001c00147c82 */ /* 0x000fe20008000000 */
[----:B------:R-:W-:Y:S01]  /*7380*/  UMOV UR9, UR25 ;  /* 0x0000001900097c82 */ /* 0x000fe20008000000 */
[----:B------:R-:W-:Y:S01]  /*7390*/  UMOV UR11, UR19 ;  /* 0x00000013000b7c82 */ /* 0x000fe20008000000 */
[----:B------:R0:W-:Y:S01]  /*73a0*/  UTMALDG.3D [UR24], [UR4], desc[UR6] ;  /* 0x00000618040075b4 */ /* 0x0001e20008011000 */
[----:B------:R-:W-:Y:S01]  /*73b0*/  UMOV UR12, UR28 ;  /* 0x0000001c000c7c82 */ /* 0x000fe20008000000 */
[----:B------:R-:W-:Y:S01]  /*73c0*/  SEL R20, RZ, 0x1, P0 ;  /* 0x00000001ff147807 */ /* 0x000fe20000000000 */
[----:B------:R-:W-:Y:S01]  /*73d0*/  VIADD R25, R25, 0x40 ;  /* 0x0000004019197836 */ /* 0x000fe20000000000 */
[----:B------:R-:W-:-:S02]  /*73e0*/  SEL R14, R14, RZ, P0 ;  /* 0x000000ff0e0e7207 */ /* 0x000fc40000000000 */
[----:B------:R-:W-:Y:S01]  /*73f0*/  LOP3.LUT R7, R7, R20, RZ, 0x3c, !PT ;  /* 0x0000001407077212 */ /* 0x000fe200078e3cff */
[----:B------:R0:W-:Y:S01]  /*7400*/  UTMALDG.3D.MULTICAST [UR16], [UR30], UR21, desc[UR6] ;  /* 0x000006101e0073b4 */ /* 0x0001e20008011815 */
[----:B------:R0:W-:Y:S02]  /*7410*/  UTMALDG.3D.MULTICAST [UR8], [UR30], UR21, desc[UR6] ;  /* 0x000006081e0073b4 */ /* 0x0001e40008011815 */
[----:B0-----:R-:W-:Y:S05]  /*7420*/  @P1 BRA `(.L_x_172) ;  /* 0xfffffffc00281947 */ /* 0x001fea000383ffff */
.L_x_169:
[----:B------:R-:W-:Y:S05]  /*7430*/  BSYNC B1 ;  /* 0x0000000000017941 */ /* 0x000fea0003800000 */
.L_x_168:
[----:B------:R-:W-:Y:S01]  /*7440*/  LOP3.LUT P1, RZ, R10, 0xff, RZ, 0xc0, !PT ;  /* 0x000000ff0aff7812 */ /* 0x000fe2000782c0ff */
[C---:B------:R-:W-:Y:S01]  /*7450*/  IMAD.IADD R7, R11.reuse, 0x1, R8 ;  /* 0x000000010b077824 */ /* 0x040fe200078e0208 */
[----:B------:R-:W-:Y:S01]  /*7460*/  ULDC.64 UR4, c[0x0][0x650] ;  /* 0x0001940000047ab9 */ /* 0x000fe20000000a00 */
[----:B------:R-:W-:Y:S01]  /*7470*/  ISETP.GE.U32.AND P2, PT, R11, 0x6, PT ;  /* 0x000000060b00780c */ /* 0x000fe20003f46070 */
[----:B------:R-:W-:Y:S01]  /*7480*/  BSSY B1, `(.L_x_173) ;  /* 0x000006c000017945 */ /* 0x000fe20003800000 */
[----:B------:R-:W-:Y:S01]  /*7490*/  IMAD.MOV.U32 R21, RZ, RZ, -0x1 ;  /* 0xffffffffff157424 */ /* 0x000fe200078e00ff */
[----:B------:R-:W-:Y:S01]  /*74a0*/  ISETP.GT.U32.AND P0, PT, R7, 0x5, PT ;  /* 0x000000050700780c */ /* 0x000fe20003f04070 */
[----:B------:R-:W-:Y:S01]  /*74b0*/  IMAD.MOV.U32 R20, RZ, RZ, -0x1 ;  /* 0xffffffffff147424 */ /* 0x000fe200078e00ff */
[----:B------:R-:W-:Y:S02]  /*74c0*/  PRMT R10, RZ, 0x7610, R10 ;  /* 0x00007610ff0a7816 */ /* 0x000fe4000000000a */
[----:B------:R-:W-:-:S03]  /*74d0*/  ISETP.LT.U32.AND P0, PT, R11, 0x6, P0 ;  /* 0x000000060b00780c */ /* 0x000fc60000701070 */
[----:B------:R-:W0:Y:S01]  /*74e0*/  @P1 S2R R5, SR_CgaCtaId ;  /* 0x0000000000051919 */ /* 0x000e220000008800 */
[----:B------:R-:W-:-:S04]  /*74f0*/  @P1 MOV R4, 0x400 ;  /* 0x0000040000041802 */ /* 0x000fc80000000f00 */
[----:B0-----:R-:W-:Y:S01]  /*7500*/  @P1 LEA R6, R5, R4, 0x18 ;  /* 0x0000000405061211 */ /* 0x001fe200078ec0ff */
[----:B------:R-:W-:Y:S01]  /*7510*/  IMAD.WIDE.U32 R4, R7, -0x55555555, RZ ;  /* 0xaaaaaaab07047825 */ /* 0x000fe200078e00ff */
[----:B------:R-:W-:Y:S02]  /*7520*/  SEL R4, RZ, 0x1, !P0 ;  /* 0x00000001ff047807 */ /* 0x000fe40004000000 */
[----:B------:R0:W-:Y:S01]  /*7530*/  @P1 SYNCS.ARRIVE.TRANS64.A1T0 RZ, [R6+URZ+0x78], RZ ;  /* 0x000078ff06ff19a7 */ /* 0x0001e2000810003f */
[----:B------:R-:W-:Y:S02]  /*7540*/  IADD3 R16, P1, R16, UR36, RZ ;  /* 0x0000002410107c10 */ /* 0x000fe4000ff3e0ff */
[----:B------:R-:W-:Y:S02]  /*7550*/  LOP3.LUT R3, R3, R4, RZ, 0x3c, !PT ;  /* 0x0000000403037212 */ /* 0x000fe400078e3cff */
[----:B------:R-:W-:Y:S02]  /*7560*/  IADD3.X R17, R17, UR42, RZ, P1, !PT ;  /* 0x0000002a11117c10 */ /* 0x000fe40008ffe4ff */
[----:B------:R-:W-:-:S02]  /*7570*/  ISETP.GE.U32.AND P0, PT, R16, UR4, PT ;  /* 0x0000000410007c0c */ /* 0x000fc4000bf06070 */
[----:B0-----:R-:W-:Y:S02]  /*7580*/  SHF.R.U32.HI R6, RZ, 0x2, R5 ;  /* 0x00000002ff067819 */ /* 0x001fe40000011605 */
[----:B------:R-:W-:Y:S02]  /*7590*/  ISETP.GE.U32.AND.EX P0, PT, R17, UR5, PT, P0 ;  /* 0x0000000511007c0c */ /* 0x000fe4000bf06100 */
[----:B------:R-:W-:Y:S01]  /*75a0*/  @P2 LOP3.LUT R3, R3, 0x1, R6, 0x78, !PT ;  /* 0x0000000103032812 */ /* 0x000fe200078e7806 */
[----:B------:R-:W-:Y:S01]  /*75b0*/  IMAD R8, R6, -0x6, R7 ;  /* 0xfffffffa06087824 */ /* 0x000fe200078e0207 */
[----:B------:R-:W-:Y:S01]  /*75c0*/  PRMT R4, RZ, 0x7610, R4 ;  /* 0x00007610ff047816 */ /* 0x000fe20000000004 */
[----:B------:R-:W-:-:S08]  /*75d0*/  IMAD.MOV.U32 R6, RZ, RZ, -0x1 ;  /* 0xffffffffff067424 */ /* 0x000fd000078e00ff */
[----:B------:R-:W-:Y:S05]  /*75e0*/  @P0 BRA `(.L_x_174) ;  /* 0x0000000400540947 */ /* 0x000fea0003800000 */
[----:B------:R-:W0:Y:S01]  /*75f0*/  S2R R15, SR_CTAID.X ;  /* 0x00000000000f7919 */ /* 0x000e220000002500 */
[----:B------:R-:W-:Y:S01]  /*7600*/  ULDC.64 UR4, c[0x0][0x628] ;  /* 0x00018a0000047ab9 */ /* 0x000fe20000000a00 */
[----:B------:R-:W-:Y:S01]  /*7610*/  ULDC UR7, c[0x0][0x630] ;  /* 0x00018c0000077ab9 */ /* 0x000fe20000000800 */
[----:B------:R-:W-:Y:S01]  /*7620*/  ISETP.NE.U32.AND P0, PT, RZ, UR4, PT ;  /* 0x00000004ff007c0c */ /* 0x000fe2000bf05070 */
[----:B------:R-:W1:Y:S01]  /*7630*/  S2R R20, SR_CTAID.Y ;  /* 0x0000000000147919 */ /* 0x000e620000002600 */
[----:B------:R-:W-:Y:S01]  /*7640*/  ULDC UR8, c[0x0][0x150] ;  /* 0x0000540000087ab9 */ /* 0x000fe20000000800 */
[----:B------:R-:W-:Y:S01]  /*7650*/  IMAD.MOV.U32 R4, RZ, RZ, R16 ;  /* 0x000000ffff047224 */ /* 0x000fe200078e0010 */
[----:B------:R-:W-:Y:S01]  /*7660*/  ISETP.NE.AND.EX P0, PT, RZ, UR5, PT, P0 ;  /* 0x00000005ff007c0c */ /* 0x000fe2000bf05300 */
[----:B------:R-:W-:Y:S01]  /*7670*/  IMAD.MOV.U32 R5, RZ, RZ, R17 ;  /* 0x000000ffff057224 */ /* 0x000fe200078e0011 */
[----:B0-----:R-:W-:-:S11]  /*7680*/  I2FP.F32.U32 R22, R15 ;  /* 0x0000000f00167245 */ /* 0x001fd60000201000 */
[----:B------:R-:W-:Y:S05]  /*7690*/  @!P0 BRA `(.L_x_175) ;  /* 0x0000000000288947 */ /* 0x000fea0003800000 */
[----:B------:R-:W-:Y:S02]  /*76a0*/  ULDC UR6, c[0x0][0x634] ;  /* 0x00018d0000067ab9 */ /* 0x000fe40000000800 */
[----:B------:R-:W-:-:S05]  /*76b0*/  IADD3 R5, P0, R16, UR6, RZ ;  /* 0x0000000610057c10 */ /* 0x000fca000ff1e0ff */
[----:B------:R-:W-:-:S04]  /*76c0*/  IMAD.X R21, RZ, RZ, R17, P0 ;  /* 0x000000ffff157224 */ /* 0x000fc800000e0611 */
[----:B------:R-:W-:-:S04]  /*76d0*/  IMAD.WIDE.U32 R6, R21, UR4, RZ ;  /* 0x0000000415067c25 */ /* 0x000fc8000f8e00ff */
[----:B------:R-:W-:-:S04]  /*76e0*/  IMAD.WIDE.U32 R6, P0, R5, UR5, R6 ;  /* 0x0000000505067c25 */ /* 0x000fc8000f800006 */
[----:B------:R-:W-:-:S04]  /*76f0*/  IMAD.WIDE.U32 R4, R5, UR4, RZ ;  /* 0x0000000405047c25 */ /* 0x000fc8000f8e00ff */
[----:B------:R-:W-:Y:S01]  /*7700*/  IMAD.MOV.U32 R4, RZ, RZ, R7 ;  /* 0x000000ffff047224 */ /* 0x000fe200078e0007 */
[----:B------:R-:W-:Y:S01]  /*7710*/  IADD3 RZ, P1, R5, R6, RZ ;  /* 0x0000000605ff7210 */ /* 0x000fe20007f3e0ff */
[----:B------:R-:W-:-:S04]  /*7720*/  IMAD.X R5, RZ, RZ, RZ, P0 ;  /* 0x000000ffff057224 */ /* 0x000fc800000e06ff */
[----:B------:R-:W-:-:S08]  /*7730*/  IMAD.WIDE.U32.X R4, R21, UR5, R4, P1 ;  /* 0x0000000515047c25 */ /* 0x000fd000088e0404 */
.L_x_175:
[--C-:B------:R-:W-:Y:S01]  /*7740*/  SHF.R.U64 R14, R4, UR7, R5.reuse ;  /* 0x00000007040e7c19 */ /* 0x100fe20008001205 */
[----:B------:R-:W-:Y:S01]  /*7750*/  FMUL R22, R22, UR8 ;  /* 0x0000000816167c20 */ /* 0x000fe20008400000 */
[----:B------:R-:W-:Y:S01]  /*7760*/  SHF.R.U32.HI R4, RZ, UR7, R5 ;  /* 0x00000007ff047c19 */ /* 0x000fe20008011605 */
[----:B------:R-:W0:Y:S01]  /*7770*/  LDC R6, c[0x0][0x144] ;  /* 0x00005100ff067b82 */ /* 0x000e220000000800 */
[----:B------:R-:W-:Y:S01]  /*7780*/  IADD3 R5, P0, RZ, -R14, RZ ;  /* 0x8000000eff057210 */ /* 0x000fe20007f1e0ff */
[----:B------:R-:W-:Y:S01]  /*7790*/  ULDC UR6, c[0x0][0x154] ;  /* 0x0000550000067ab9 */ /* 0x000fe20000000800 */
[----:B-1----:R-:W-:Y:S01]  /*77a0*/  I2FP.F32.U32 R7, R20 ;  /* 0x0000001400077245 */ /* 0x002fe20000201000 */
[----:B------:R-:W1:Y:S01]  /*77b0*/  F2I.U32.TRUNC.NTZ R22, R22 ;  /* 0x0000001600167305 */ /* 0x000e62000020f000 */
[----:B------:R-:W-:Y:S01]  /*77c0*/  ULDC.64 UR4, c[0x0][0x620] ;  /* 0x0001880000047ab9 */ /* 0x000fe20000000a00 */
[----:B------:R-:W-:Y:S01]  /*77d0*/  IMAD.X R4, RZ, RZ, ~R4, P0 ;  /* 0x000000ffff047224 */ /* 0x000fe200000e0e04 */
[----:B------:R-:W-:Y:S01]  /*77e0*/  ISETP.NE.AND P2, PT, R2, 0x1, PT ;  /* 0x000000010200780c */ /* 0x000fe20003f45270 */
[----:B------:R-:W-:Y:S01]  /*77f0*/  FMUL R23, R7, UR6 ;  /* 0x0000000607177c20 */ /* 0x000fe20008400000 */
[----:B------:R-:W2:Y:S01]  /*7800*/  LDC R25, c[0x0][0x148] ;  /* 0x00005200ff197b82 */ /* 0x000ea20000000800 */
[----:B------:R-:W-:Y:S01]  /*7810*/  IMAD R4, R4, UR4, RZ ;  /* 0x0000000404047c24 */ /* 0x000fe2000f8e02ff */
[----:B------:R-:W-:-:S02]  /*7820*/  ULDC.64 UR6, c[0x0][0x640] ;  /* 0x0001900000067ab9 */ /* 0x000fc40000000a00 */
[----:B------:R-:W-:Y:S01]  /*7830*/  ISETP.NE.U32.AND P0, PT, RZ, UR6, PT ;  /* 0x00000006ff007c0c */ /* 0x000fe2000bf05070 */
[----:B------:R-:W3:Y:S01]  /*7840*/  F2I.U32.TRUNC.NTZ R23, R23 ;  /* 0x0000001700177305 */ /* 0x000ee2000020f000 */
[C---:B------:R-:W-:Y:S02]  /*7850*/  IMAD R7, R5.reuse, UR5, R4 ;  /* 0x0000000505077c24 */ /* 0x040fe4000f8e0204 */
[----:B------:R-:W-:Y:S01]  /*7860*/  IMAD.WIDE.U32 R4, R5, UR4, R16 ;  /* 0x0000000405047c25 */ /* 0x000fe2000f8e0010 */
[----:B------:R-:W-:Y:S01]  /*7870*/  ULDC UR4, c[0x0][0x618] ;  /* 0x0001860000047ab9 */ /* 0x000fe20000000800 */
[----:B------:R-:W-:Y:S02]  /*7880*/  ISETP.NE.AND.EX P0, PT, RZ, UR7, PT, P0 ;  /* 0x00000007ff007c0c */ /* 0x000fe4000bf05300 */
[----:B------:R-:W-:Y:S02]  /*7890*/  IMAD.IADD R5, R5, 0x1, R7 ;  /* 0x0000000105057824 */ /* 0x000fe400078e0207 */
[----:B-1----:R-:W-:-:S03]  /*78a0*/  IMAD.MOV R22, RZ, RZ, -R22 ;  /* 0x000000ffff167224 */ /* 0x002fc600078e0a16 */
[----:B------:R-:W-:Y:S01]  /*78b0*/  SHF.R.U64 R21, R4, UR4, R5 ;  /* 0x0000000404157c19 */ /* 0x000fe20008001205 */
[----:B0-----:R-:W-:Y:S01]  /*78c0*/  IMAD R15, R6, R22, R15 ;  /* 0x00000016060f7224 */ /* 0x001fe200078e020f */
[----:B------:R-:W-:Y:S01]  /*78d0*/  SHF.R.U32.HI R4, RZ, UR4, R5 ;  /* 0x00000004ff047c19 */ /* 0x000fe20008011605 */
[----:B------:R-:W-:Y:S01]  /*78e0*/  ULDC UR4, c[0x0][0x608] ;  /* 0x0001820000047ab9 */ /* 0x000fe20000000800 */
[----:B---3--:R-:W-:Y:S02]  /*78f0*/  IMAD.MOV R6, RZ, RZ, -R23 ;  /* 0x000000ffff067224 */ /* 0x008fe400078e0a17 */
[--C-:B------:R-:W-:Y:S02]  /*7900*/  SHF.R.U64 R22, R21, UR4, R4.reuse ;  /* 0x0000000415167c19 */ /* 0x100fe40008001204 */
[----:B------:R-:W-:Y:S01]  /*7910*/  SHF.R.U32.HI R5, RZ, UR4, R4 ;  /* 0x00000004ff057c19 */ /* 0x000fe20008011604 */
[----:B------:R-:W-:Y:S01]  /*7920*/  ULDC UR4, c[0x0][0x658] ;  /* 0x0001960000047ab9 */ /* 0x000fe20000000800 */
[----:B--2---:R-:W-:-:S02]  /*7930*/  @P2 IMAD R15, R25, R6, R20 ;  /* 0x00000006190f2224 */ /* 0x004fc400078e0214 */
[--C-:B------:R-:W-:Y:S02]  /*7940*/  SHF.R.U64 R20, R22, UR4, R5.reuse ;  /* 0x0000000416147c19 */ /* 0x100fe40008001205 */
[----:B------:R-:W-:-:S03]  /*7950*/  SHF.R.U32.HI R23, RZ, UR4, R5 ;  /* 0x00000004ff177c19 */ /* 0x000fc60008011605 */
[----:B------:R-:W-:Y:S02]  /*7960*/  IMAD.MOV.U32 R6, RZ, RZ, R20 ;  /* 0x000000ffff067224 */ /* 0x000fe400078e0014 */
[----:B------:R-:W-:Y:S01]  /*7970*/  IMAD.MOV.U32 R5, RZ, RZ, R23 ;  /* 0x000000ffff057224 */ /* 0x000fe200078e0017 */
[----:B------:R-:W-:Y:S06]  /*7980*/  @!P0 BRA `(.L_x_176) ;  /* 0x00000000002c8947 */ /* 0x000fec0003800000 */
        /* <DEDUP_REMOVED lines=9> */
[----:B------:R-:W-:-:S04]  /*7a20*/  IMAD.WIDE.U32.X R4, R23, UR7, R4, P1 ;  /* 0x0000000717047c25 */ /* 0x000fc800088e0404 */
[----:B------:R-:W-:-:S07]  /*7a30*/  IMAD.MOV.U32 R6, RZ, RZ, R4 ;  /* 0x000000ffff067224 */ /* 0x000fce00078e0004 */
.L_x_176:
[----:B------:R-:W-:Y:S01]  /*7a40*/  ULDC UR4, c[0x0][0x648] ;  /* 0x0001920000047ab9 */ /* 0x000fe20000000800 */
[----:B------:R-:W-:Y:S01]  /*7a50*/  LOP3.LUT R4, R22, UR14, RZ, 0xc0, !PT ;  /* 0x0000000e16047c12 */ /* 0x000fe2000f8ec0ff */
[----:B------:R-:W-:Y:S01]  /*7a60*/  ULDC UR5, c[0x0][0x610] ;  /* 0x0001840000057ab9 */ /* 0x000fe20000000800 */
[----:B------:R-:W-:Y:S01]  /*7a70*/  SHF.R.U64 R5, R6, UR4, R5 ;  /* 0x0000000406057c19 */ /* 0x000fe20008001205 */
[----:B------:R-:W-:Y:S01]  /*7a80*/  ULDC UR4, c[0x0][0x638] ;  /* 0x00018e0000047ab9 */ /* 0x000fe20000000800 */
[----:B------:R-:W-:-:S03]  /*7a90*/  LOP3.LUT R21, R21, UR13, RZ, 0xc0, !PT ;  /* 0x0000000d15157c12 */ /* 0x000fc6000f8ec0ff */
[----:B------:R-:W-:Y:S02]  /*7aa0*/  IMAD.MOV R7, RZ, RZ, -R5 ;  /* 0x000000ffff077224 */ /* 0x000fe400078e0a05 */
[----:B------:R-:W-:Y:S02]  /*7ab0*/  IMAD R4, R5, UR15, R4 ;  /* 0x0000000f05047c24 */ /* 0x000fe4000f8e0204 */
[----:B------:R-:W-:Y:S01]  /*7ac0*/  IMAD R20, R7, UR4, R20 ;  /* 0x0000000407147c24 */ /* 0x000fe2000f8e0214 */
[----:B------:R-:W-:Y:S01]  /*7ad0*/  ULDC UR4, c[0x0][0x600] ;  /* 0x0001800000047ab9 */ /* 0x000fe20000000800 */
[----:B------:R-:W-:Y:S02]  /*7ae0*/  IMAD R15, R4, UR5, R15 ;  /* 0x00000005040f7c24 */ /* 0x000fe4000f8e020f */
[----:B------:R-:W-:Y:S02]  /*7af0*/  IMAD R6, R20, UR4, R21 ;  /* 0x0000000414067c24 */ /* 0x000fe4000f8e0215 */
[----:B------:R-:W-:-:S03]  /*7b00*/  IMAD.MOV.U32 R4, RZ, RZ, 0x1 ;  /* 0x00000001ff047424 */ /* 0x000fc600078e00ff */
[----:B------:R-:W-:Y:S02]  /*7b10*/  SEL R20, R6, R15, !P2 ;  /* 0x0000000f06147207 */ /* 0x000fe40005000000 */
[----:B------:R-:W-:Y:S01]  /*7b20*/  SEL R21, R15, R6, !P2 ;  /* 0x000000060f157207 */ /* 0x000fe20005000000 */
[----:B------:R-:W-:-:S07]  /*7b30*/  IMAD.MOV.U32 R6, RZ, RZ, R14 ;  /* 0x000000ffff067224 */ /* 0x000fce00078e000e */
.L_x_174:
[----:B------:R-:W-:Y:S05]  /*7b40*/  BSYNC B1 ;  /* 0x0000000000017941 */ /* 0x000fea0003800000 */
.L_x_173:
[----:B------:R-:W-:-:S13]  /*7b50*/  LOP3.LUT P0, RZ, R4, 0xff, RZ, 0xc0, !PT ;  /* 0x000000ff04ff7812 */ /* 0x000fda000780c0ff */
[----:B------:R-:W-:Y:S05]  /*7b60*/  @P0 BRA `(.L_x_177) ;  /* 0xfffffff400180947 */ /* 0x000fea000383ffff */
[----:B------:R-:W-:Y:S05]  /*7b70*/  BSYNC B0 ;  /* 0x0000000000007941 */ /* 0x000fea0003800000 */
.L_x_166:
[----:B------:R-:W-:-:S03]  /*7b80*/  UMOV UR4, 0xffffffff ;  /* 0xffffffff00047882 */ /* 0x000fc60000000000 */
[----:B------:R-:W-:Y:S05]  /*7b90*/  BRA.DIV UR4, `(.L_x_178) ;  /* 0x00000006045c7947 */ /* 0x000fea000b800000 */
[----:B------:R-:W-:-:S13]  /*7ba0*/  ELECT P6, URZ, PT ;  /* 0x00000000003f782f */ /* 0x000fda00038c0000 */
.L_x_194:
[----:B------:R-:W-:Y:S04]  /*7bb0*/  BSSY B0, `(.L_x_179) ;  /* 0x000003d000007945 */ /* 0x000fe80003800000 */
[----:B------:R-:W-:Y:S05]  /*7bc0*/  @!P6 BRA `(.L_x_180) ;  /* 0x0000000000ece947 */ /* 0x000fea0003800000 */
[----:B------:R-:W-:-:S04]  /*7bd0*/  LOP3.LUT R18, R18, 0x2, RZ, 0xfc, !PT ;  /* 0x0000000212127812 */ /* 0x000fc800078efcff */
[----:B------:R-:W-:-:S13]  /*7be0*/  ISETP.NE.AND P0, PT, R18, 0x3, PT ;  /* 0x000000031200780c */ /* 0x000fda0003f05270 */
[----:B------:R-:W-:Y:S05]  /*7bf0*/  @!P0 BRA `(.L_x_181) ;  /* 0x0000000000048947 */ /* 0x000fea0003800000 */
[----:B------:R-:W-:Y:S01]  /*7c00*/  BPT.TRAP 0x1 ;  /* 0x000000040000795c */ /* 0x000fe20000300000 */
.L_x_181:
[----:B------:R-:W0:Y:S01]  /*7c10*/  S2R R5, SR_CgaCtaId ;  /* 0x0000000000057919 */ /* 0x000e220000008800 */
[----:B------:R-:W-:Y:S02]  /*7c20*/  MOV R0, 0x400 ;  /* 0x0000040000007802 */ /* 0x000fe40000000f00 */
[----:B------:R-:W-:Y:S02]  /*7c30*/  SHF.L.U32 R2, R3, 0x1f, RZ ;  /* 0x0000001f03027819 */ /* 0x000fe400000006ff */
[----:B0-----:R-:W-:-:S05]  /*7c40*/  LEA R5, R5, R0, 0x18 ;  /* 0x0000000005057211 */ /* 0x001fca00078ec0ff */
[----:B------:R-:W-:-:S04]  /*7c50*/  VIADD R5, R5, 0x30 ;  /* 0x0000003005057836 */ /* 0x000fc80000000000 */
[C---:B------:R-:W-:Y:S02]  /*7c60*/  IMAD R7, R8.reuse, 0x8, R5 ;  /* 0x0000000808077824 */ /* 0x040fe400078e0205 */
[----:B------:R-:W-:Y:S02]  /*7c70*/  VIADD R8, R8, 0x1 ;  /* 0x0000000108087836 */ /* 0x000fe40000000000 */
[----:B------:R-:W0:Y:S03]  /*7c80*/  SYNCS.PHASECHK.TRANS64.TRYWAIT P0, [R7+URZ], R2 ;  /* 0x00000002070075a7 */ /* 0x000e26000800017f */
[----:B------:R-:W-:-:S04]  /*7c90*/  ISETP.NE.AND P1, PT, R8, 0x6, PT ;  /* 0x000000060800780c */ /* 0x000fc80003f25270 */
[----:B------:R-:W-:Y:S02]  /*7ca0*/  SEL R0, RZ, 0x1, P1 ;  /* 0x00000001ff007807 */ /* 0x000fe40000800000 */
[----:B------:R-:W-:Y:S02]  /*7cb0*/  SEL R8, R8, RZ, P1 ;  /* 0x000000ff08087207 */ /* 0x000fe40000800000 */
[----:B------:R-:W-:-:S03]  /*7cc0*/  LOP3.LUT R9, R3, R0, RZ, 0x3c, !PT ;  /* 0x0000000003097212 */ /* 0x000fc600078e3cff */
[----:B------:R-:W-:Y:S01]  /*7cd0*/  IMAD R6, R8, 0x8, R5 ;  /* 0x0000000808067824 */ /* 0x000fe200078e0205 */
[----:B------:R-:W-:Y:S01]  /*7ce0*/  SHF.L.U32 R3, R9, 0x1f, RZ ;  /* 0x0000001f09037819 */ /* 0x000fe200000006ff */
[----:B0-----:R-:W-:Y:S06]  /*7cf0*/  @!P0 BRA `(.L_x_182) ;  /* 0x0000000400248947 */ /* 0x001fec0003800000 */
.L_x_195:
[----:B------:R-:W1:Y:S01]  /*7d00*/  SYNCS.PHASECHK.TRANS64.TRYWAIT P0, [R6+URZ], R3 ;  /* 0x00000003060075a7 */ /* 0x000e62000800017f */
[----:B------:R-:W-:-:S05]  /*7d10*/  VIADD R0, R8, 0x1 ;  /* 0x0000000108007836 */ /* 0x000fca0000000000 */
[----:B------:R-:W-:-:S04]  /*7d20*/  ISETP.NE.AND P1, PT, R0, 0x6, PT ;  /* 0x000000060000780c */ /* 0x000fc80003f25270 */
[----:B0-----:R-:W-:Y:S02]  /*7d30*/  SEL R2, RZ, 0x1, P1 ;  /* 0x00000001ff027807 */ /* 0x001fe40000800000 */
[----:B------:R-:W-:Y:S02]  /*7d40*/  SEL R0, R0, RZ, P1 ;  /* 0x000000ff00007207 */ /* 0x000fe40000800000 */
[----:B------:R-:W-:-:S03]  /*7d50*/  LOP3.LUT R9, R9, R2, RZ, 0x3c, !PT ;  /* 0x0000000209097212 */ /* 0x000fc600078e3cff */
[----:B------:R-:W-:Y:S01]  /*7d60*/  IMAD R7, R0, 0x8, R5 ;  /* 0x0000000800077824 */ /* 0x000fe200078e0205 */
[----:B------:R-:W-:Y:S01]  /*7d70*/  SHF.L.U32 R4, R9, 0x1f, RZ ;  /* 0x0000001f09047819 */ /* 0x000fe200000006ff */
[----:B-1----:R-:W-:Y:S06]  /*7d80*/  @!P0 BRA `(.L_x_183) ;  /* 0x0000000400148947 */ /* 0x002fec0003800000 */
.L_x_196:
[----:B------:R-:W1:Y:S01]  /*7d90*/  SYNCS.PHASECHK.TRANS64.TRYWAIT P0, [R7+URZ], R4 ;  /* 0x00000004070075a7 */ /* 0x000e62000800017f */
[----:B------:R-:W-:-:S05]  /*7da0*/  VIADD R0, R0, 0x1 ;  /* 0x0000000100007836 */ /* 0x000fca0000000000 */
[----:B------:R-:W-:-:S04]  /*7db0*/  ISETP.NE.AND P1, PT, R0, 0x6, PT ;  /* 0x000000060000780c */ /* 0x000fc80003f25270 */
[----:B------:R-:W-:Y:S02]  /*7dc0*/  SEL R2, RZ, 0x1, P1 ;  /* 0x00000001ff027807 */ /* 0x000fe40000800000 */
[----:B------:R-:W-:Y:S02]  /*7dd0*/  SEL R0, R0, RZ, P1 ;  /* 0x000000ff00007207 */ /* 0x000fe40000800000 */
[----:B------:R-:W-:-:S03]  /*7de0*/  LOP3.LUT R9, R9, R2, RZ, 0x3c, !PT ;  /* 0x0000000209097212 */ /* 0x000fc600078e3cff */
[----:B0-----:R-:W-:Y:S01]  /*7df0*/  IMAD R6, R0, 0x8, R5 ;  /* 0x0000000800067824 */ /* 0x001fe200078e0205 */
[----:B------:R-:W-:Y:S01]  /*7e00*/  SHF.L.U32 R3, R9, 0x1f, RZ ;  /* 0x0000001f09037819 */ /* 0x000fe200000006ff */
[----:B-1----:R-:W-:Y:S06]  /*7e10*/  @!P0 BRA `(.L_x_184) ;  /* 0x0000000400048947 */ /* 0x002fec0003800000 */
.L_x_197:
        /* <DEDUP_REMOVED lines=9> */
.L_x_198:
[----:B------:R-:W1:Y:S01]  /*7eb0*/  SYNCS.PHASECHK.TRANS64.TRYWAIT P0, [R7+URZ], R4 ;  /* 0x00000004070075a7 */ /* 0x000e62000800017f */
[----:B------:R-:W-:-:S05]  /*7ec0*/  VIADD R0, R0, 0x1 ;  /* 0x0000000100007836 */ /* 0x000fca0000000000 */
[----:B------:R-:W-:-:S04]  /*7ed0*/  ISETP.NE.AND P1, PT, R0, 0x6, PT ;  /* 0x000000060000780c */ /* 0x000fc80003f25270 */
[----:B------:R-:W-:Y:S02]  /*7ee0*/  SEL R2, RZ, 0x1, P1 ;  /* 0x00000001ff027807 */ /* 0x000fe40000800000 */
[----:B------:R-:W-:Y:S02]  /*7ef0*/  SEL R0, R0, RZ, P1 ;  /* 0x000000ff00007207 */ /* 0x000fe40000800000 */
[----:B------:R-:W-:Y:S01]  /*7f00*/  LOP3.LUT R2, R9, R2, RZ, 0x3c, !PT ;  /* 0x0000000209027212 */ /* 0x000fe200078e3cff */
[----:B-1----:R-:W-:Y:S06]  /*7f10*/  @!P0 BRA `(.L_x_186) ;  /* 0x0000000000ec8947 */ /* 0x002fec0003800000 */
.L_x_199:
[----:B------:R-:W-:Y:S01]  /*7f20*/  IMAD R5, R0, 0x8, R5 ;  /* 0x0000000800057824 */ /* 0x000fe200078e0205 */
[----:B------:R-:W-:-:S07]  /*7f30*/  SHF.L.U32 R0, R2, 0x1f, RZ ;  /* 0x0000001f02007819 */ /* 0x000fce00000006ff */
.L_x_187:
[----:B--2---:R2:W3:Y:S02]  /*7f40*/  SYNCS.PHASECHK.TRANS64.TRYWAIT P0, [R5+URZ], R0 ;  /* 0x00000000050075a7 */ /* 0x0044e4000800017f */
[----:B---3--:R-:W-:Y:S05]  /*7f50*/  @!P0 NANOSLEEP.SYNCS 0x989680 ;  /* 0x009896800000895d */ /* 0x008fea0003900000 */
[----:B------:R-:W3:Y:S02]  /*7f60*/  @!P0 SYNCS.PHASECHK.TRANS64 P0, [R5+URZ], R0 ;  /* 0x00000000050085a7 */ /* 0x000ee4000800007f */
[----:B---3--:R-:W-:Y:S05]  /*7f70*/  @!P0 BRA `(.L_x_187) ;  /* 0xfffffffc00f08947 */ /* 0x008fea000383ffff */
.L_x_180:
[----:B------:R-:W-:Y:S05]  /*7f80*/  BSYNC B0 ;  /* 0x0000000000007941 */ /* 0x000fea0003800000 */
.L_x_179:
[----:B------:R-:W-:Y:S05]  /*7f90*/  EXIT ;  /* 0x000000000000794d */ /* 0x000fea0003800000 */
.L_x_21:
[----:B-1----:R1:W2:Y:S02]  /*7fa0*/  SYNCS.PHASECHK.TRANS64.TRYWAIT P1, [R3+URZ], R0 ;  /* 0x00000000030075a7 */ /* 0x0022a4000802017f */
[----:B--2---:R-:W-:Y:S05]  /*7fb0*/  @!P1 NANOSLEEP.SYNCS 0x989680 ;  /* 0x009896800000995d */ /* 0x004fea0003900000 */
[----:B------:R-:W2:Y:S02]  /*7fc0*/  @!P1 SYNCS.PHASECHK.TRANS64 P1, [R3+URZ], R0 ;  /* 0x00000000030095a7 */ /* 0x000ea4000802007f */
[----:B--2---:R-:W-:Y:S05]  /*7fd0*/  @!P1 BRA `(.L_x_21) ;  /* 0xfffffffc00f09947 */ /* 0x004fea000383ffff */
[----:B------:R-:W-:Y:S05]  /*7fe0*/  BRA `(.L_x_20) ;  /* 0xffffff9800007947 */ /* 0x000fea000383ffff */
.L_x_26:
[----:B-1----:R1:W2:Y:S02]  /*7ff0*/  SYNCS.PHASECHK.TRANS64.TRYWAIT P1, [R5+URZ], R4 ;  /* 0x00000004050075a7 */ /* 0x0022a4000802017f */
[----:B--2---:R-:W-:Y:S05]  /*8000*/  @!P1 NANOSLEEP.SYNCS 0x989680 ;  /* 0x009896800000995d */ /* 0x004fea0003900000 */
[----:B------:R-:W2:Y:S02]  /*8010*/  @!P1 SYNCS.PHASECHK.TRANS64 P1, [R5+URZ], R4 ;  /* 0x00000004050095a7 */ /* 0x000ea4000802007f */
[----:B--2---:R-:W-:Y:S05]  /*8020*/  @!P1 BRA `(.L_x_26) ;  /* 0xfffffffc00f09947 */ /* 0x004fea000383ffff */
[----:B------:R-:W-:Y:S05]  /*8030*/  BRA `(.L_x_25) ;  /* 0xffffff9800dc7947 */ /* 0x000fea000383ffff */
.L_x_167:
[----:B------:R-:W-:Y:S01]  /*8040*/  BSSY B1, `(.L_x_188) ;  /* 0x0000006000017945 */ /* 0x000fe20003800000 */
[----:B------:R-:W-:-:S07]  /*8050*/  IMAD.MOV.U32 R15, RZ, RZ, -0x1 ;  /* 0xffffffffff0f7424 */ /* 0x000fce00078e00ff */
[----:B------:R-:W-:Y:S05]  /*8060*/  WARPSYNC.COLLECTIVE R15, `(.L_x_189) ;  /* 0x000000000f0c7348 */ /* 0x000fea0003c00000 */
[----:B------:R-:W-:Y:S02]  /*8070*/  ELECT P6, UR62, PT ;  /* 0x00000000003e782f */ /* 0x000fe400038c0000 */
[----:B------:R-:W-:Y:S01]  /*8080*/  MOV R14, UR62 ;  /* 0x0000003e000e7c02 */ /* 0x000fe20008000f00 */
[----:B------:R-:W-:Y:S10]  /*8090*/  ENDCOLLECTIVE ;  /* 0x000000000000791b */ /* 0x000ff40003800000 */
.L_x_189:
[----:B------:R-:W-:Y:S05]  /*80a0*/  BSYNC B1 ;  /* 0x0000000000017941 */ /* 0x000fea0003800000 */
.L_x_188:
[----:B------:R-:W-:Y:S05]  /*80b0*/  BRA `(.L_x_190) ;  /* 0xffffffec00d07947 */ /* 0x000fea000383ffff */
.L_x_170:
[----:B-1----:R1:W2:Y:S02]  /*80c0*/  SYNCS.PHASECHK.TRANS64.TRYWAIT P0, [R24+URZ+0x30], R15 ;  /* 0x0000300f180075a7 */ /* 0x0022a4000800017f */
[----:B--2---:R-:W-:Y:S05]  /*80d0*/  @!P0 NANOSLEEP.SYNCS 0x989680 ;  /* 0x009896800000895d */ /* 0x004fea0003900000 */
[----:B------:R-:W2:Y:S02]  /*80e0*/  @!P0 SYNCS.PHASECHK.TRANS64 P0, [R24+URZ+0x30], R15 ;  /* 0x0000300f180085a7 */ /* 0x000ea4000800007f */
[----:B--2---:R-:W-:Y:S05]  /*80f0*/  @!P0 BRA `(.L_x_170) ;  /* 0xfffffffc00f08947 */ /* 0x004fea000383ffff */
[----:B------:R-:W-:Y:S05]  /*8100*/  BRA `(.L_x_191) ;  /* 0xfffffff000147947 */ /* 0x000fea000383ffff */
.L_x_178:
[----:B------:R-:W-:Y:S01]  /*8110*/  BSSY B0, `(.L_x_192) ;  /* 0x0000006000007945 */ /* 0x000fe20003800000 */
[----:B------:R-:W-:-:S07]  /*8120*/  IMAD.MOV.U32 R15, RZ, RZ, -0x1 ;  /* 0xffffffffff0f7424 */ /* 0x000fce00078e00ff */
[----:B------:R-:W-:Y:S05]  /*8130*/  WARPSYNC.COLLECTIVE R15, `(.L_x_193) ;  /* 0x000000000f0c7348 */ /* 0x000fea0003c00000 */
[----:B------:R-:W-:Y:S02]  /*8140*/  ELECT P6, UR62, PT ;  /* 0x00000000003e782f */ /* 0x000fe400038c0000 */
[----:B------:R-:W-:Y:S01]  /*8150*/  MOV R14, UR62 ;  /* 0x0000003e000e7c02 */ /* 0x000fe20008000f00 */
[----:B------:R-:W-:Y:S10]  /*8160*/  ENDCOLLECTIVE ;  /* 0x000000000000791b */ /* 0x000ff40003800000 */
.L_x_193:
[----:B------:R-:W-:Y:S05]  /*8170*/  BSYNC B0 ;  /* 0x0000000000007941 */ /* 0x000fea0003800000 */
.L_x_192:
[----:B------:R-:W-:Y:S05]  /*8180*/  BRA `(.L_x_194) ;  /* 0xfffffff800887947 */ /* 0x000fea000383ffff */
.L_x_182:
[----:B0-----:R0:W1:Y:S02]  /*8190*/  SYNCS.PHASECHK.TRANS64.TRYWAIT P0, [R7+URZ], R2 ;  /* 0x00000002070075a7 */ /* 0x001064000800017f */
[----:B-1----:R-:W-:Y:S05]  /*81a0*/  @!P0 NANOSLEEP.SYNCS 0x989680 ;  /* 0x009896800000895d */ /* 0x002fea0003900000 */
[----:B------:R-:W1:Y:S02]  /*81b0*/  @!P0 SYNCS.PHASECHK.TRANS64 P0, [R7+URZ], R2 ;  /* 0x00000002070085a7 */ /* 0x000e64000800007f */
[----:B-1----:R-:W-:Y:S05]  /*81c0*/  @!P0 BRA `(.L_x_182) ;  /* 0xfffffffc00f08947 */ /* 0x002fea000383ffff */
[----:B------:R-:W-:Y:S05]  /*81d0*/  BRA `(.L_x_195) ;  /* 0xfffffff800c87947 */ /* 0x000fea000383ffff */
.L_x_183:
[----:B0-----:R0:W1:Y:S02]  /*81e0*/  SYNCS.PHASECHK.TRANS64.TRYWAIT P0, [R6+URZ], R3 ;  /* 0x00000003060075a7 */ /* 0x001064000800017f */
[----:B-1----:R-:W-:Y:S05]  /*81f0*/  @!P0 NANOSLEEP.SYNCS 0x989680 ;  /* 0x009896800000895d */ /* 0x002fea0003900000 */
[----:B------:R-:W1:Y:S02]  /*8200*/  @!P0 SYNCS.PHASECHK.TRANS64 P0, [R6+URZ], R3 ;  /* 0x00000003060085a7 */ /* 0x000e64000800007f */
[----:B-1----:R-:W-:Y:S05]  /*8210*/  @!P0 BRA `(.L_x_183) ;  /* 0xfffffffc00f08947 */ /* 0x002fea000383ffff */
[----:B------:R-:W-:Y:S05]  /*8220*/  BRA `(.L_x_196) ;  /* 0xfffffff800d87947 */ /* 0x000fea000383ffff */
.L_x_184:
[----:B0-----:R0:W1:Y:S02]  /*8230*/  SYNCS.PHASECHK.TRANS64.TRYWAIT P0, [R7+URZ], R4 ;  /* 0x00000004070075a7 */ /* 0x001064000800017f */
[----:B-1----:R-:W-:Y:S05]  /*8240*/  @!P0 NANOSLEEP.SYNCS 0x989680 ;  /* 0x009896800000895d */ /* 0x002fea0003900000 */
[----:B------:R-:W1:Y:S02]  /*8250*/  @!P0 SYNCS.PHASECHK.TRANS64 P0, [R7+URZ], R4 ;  /* 0x00000004070085a7 */ /* 0x000e64000800007f */
[----:B-1----:R-:W-:Y:S05]  /*8260*/  @!P0 BRA `(.L_x_184) ;  /* 0xfffffffc00f08947 */ /* 0x002fea000383ffff */
[----:B------:R-:W-:Y:S05]  /*8270*/  BRA `(.L_x_197) ;  /* 0xfffffff800e87947 */ /* 0x000fea000383ffff */
.L_x_185:
[----:B0-----:R0:W1:Y:S02]  /*8280*/  SYNCS.PHASECHK.TRANS64.TRYWAIT P0, [R6+URZ], R3 ;  /* 0x00000003060075a7 */ /* 0x001064000800017f */
[----:B-1----:R-:W-:Y:S05]  /*8290*/  @!P0 NANOSLEEP.SYNCS 0x989680 ;  /* 0x009896800000895d */ /* 0x002fea0003900000 */
[----:B------:R-:W1:Y:S02]  /*82a0*/  @!P0 SYNCS.PHASECHK.TRANS64 P0, [R6+URZ], R3 ;  /* 0x00000003060085a7 */ /* 0x000e64000800007f */
[----:B-1----:R-:W-:Y:S05]  /*82b0*/  @!P0 BRA `(.L_x_185) ;  /* 0xfffffffc00f08947 */ /* 0x002fea000383ffff */
[----:B------:R-:W-:Y:S05]  /*82c0*/  BRA `(.L_x_198) ;  /* 0xfffffff800f87947 */ /* 0x000fea000383ffff */
.L_x_186:
[----:B-1----:R1:W2:Y:S02]  /*82d0*/  SYNCS.PHASECHK.TRANS64.TRYWAIT P0, [R7+URZ], R4 ;  /* 0x00000004070075a7 */ /* 0x0022a4000800017f */
[----:B--2---:R-:W-:Y:S05]  /*82e0*/  @!P0 NANOSLEEP.SYNCS 0x989680 ;  /* 0x009896800000895d */ /* 0x004fea0003900000 */
[----:B------:R-:W2:Y:S02]  /*82f0*/  @!P0 SYNCS.PHASECHK.TRANS64 P0, [R7+URZ], R4 ;  /* 0x00000004070085a7 */ /* 0x000ea4000800007f */
[----:B--2---:R-:W-:Y:S05]  /*8300*/  @!P0 BRA `(.L_x_186) ;  /* 0xfffffffc00f08947 */ /* 0x004fea000383ffff */
[----:B------:R-:W-:Y:S05]  /*8310*/  BRA `(.L_x_199) ;  /* 0xfffffffc00007947 */ /* 0x000fea000383ffff */
.L_x_200:
[----:B------:R-:W-:-:S00]  /*8320*/  BRA `(.L_x_200) ;  /* 0xfffffffc00fc7947 */ /* 0x000fc0000383ffff */
[----:B------:R-:W-:-:S00]  /*8330*/  NOP ;  /* 0x0000000000007918 */ /* 0x000fc00000000000 */
        /* <DEDUP_REMOVED lines=12> */
.L_x_201:


//--------------------- .nv.global.init           --------------------------
	.section	.nv.global.init,"aw",@progbits
.nv.global.init:
	.type		$str$22,@object
	.size		$str$22,($str$23 - $str$22)
$str$22:
        /*0000*/ 	.byte	0x6b, 0x5f, 0x74, 0x69, 0x6c, 0x65, 0x5f, 0x63, 0x6f, 0x75, 0x6e, 0x74, 0x20, 0x3e, 0x3d, 0x20
        /*0010*/ 	.byte	0x31, 0x00
	.type		$str$23,@object
	.size		$str$23,(__unnamed_1 - $str$23)
$str$23:
        /*0012*/ 	.byte	0x2f, 0x74, 0x6d, 0x70, 0x2f, 0x63, 0x75, 0x74, 0x6c, 0x61, 0x73, 0x73, 0x5f, 0x73, 0x77, 0x65
        /*0022*/ 	.byte	0x65, 0x70, 0x5f, 0x73, 0x72, 0x63, 0x2f, 0x69, 0x6e, 0x63, 0x6c, 0x75, 0x64, 0x65, 0x2f, 0x63
        /*0032*/ 	.byte	0x75, 0x74, 0x6c, 0x61, 0x73, 0x73, 0x2f, 0x67, 0x65, 0x6d, 0x6d, 0x2f, 0x63, 0x6f, 0x6c, 0x6c
        /*0042*/ 	.byte	0x65, 0x63, 0x74, 0x69, 0x76, 0x65, 0x2f, 0x73, 0x6d, 0x39, 0x30, 0x5f, 0x6d, 0x6d, 0x61, 0x5f
        /*0052*/ 	.byte	0x74, 0x6d, 0x61, 0x5f, 0x67, 0x6d, 0x6d, 0x61, 0x5f, 0x73, 0x73, 0x5f, 0x77, 0x61, 0x72, 0x70
        /*0062*/ 	.byte	0x73, 0x70, 0x65, 0x63, 0x69, 0x61, 0x6c, 0x69, 0x7a, 0x65, 0x64, 0x2e, 0x68, 0x70, 0x70, 0x00
	.type		__unnamed_1,@object
	.size		__unnamed_1,(.L_0 - __unnamed_1)
__unnamed_1:
        /*0072*/ 	.byte	0x76, 0x6f, 0x69, 0x64, 0x20, 0x63, 0x75, 0x74, 0x6c, 0x61, 0x73, 0x73, 0x3a, 0x3a, 0x67, 0x65
        /* <DEDUP_REMOVED lines=180> */
        /*0bc2*/ 	.byte	0x74, 0x69, 0x74, 0x79, 0x5d, 0x00
.L_0:


//--------------------- .nv.shared._ZN7cutlass13device_kernelINS_4gemm6kernel13GemmUniversalIN4cute5tupleIJiiiiEEENS1_10collective13CollectiveMmaINS1_34MainloopSm90TmaGmmaWarpSpecializedILi6ENS5_IJNS4_1CILi2EEENSA_ILi1EEESC_EEENS1_35KernelTmaWarpSpecializedCooperativeEEENS5_IJNSA_ILi128EEESG_NSA_ILi64EEEEEENS_6half_tENS5_IJlSC_lEEESJ_NS5_IJSC_llEEENS4_8TiledMMAINS4_8MMA_AtomIJNS4_4SM904GMMA26MMA_64x128x16_F32F16F16_SSILNSP_5MajorE0ELSR_1ELNSP_7ScaleInE1ELSS_1EEEEEENS4_6LayoutISD_NS5_IJSC_NSA_ILi0EEESW_EEEEENS5_IJNS4_10UnderscoreESZ_SZ_EEEEENS4_13SM90_TMA_LOADENS4_14ComposedLayoutINS4_7SwizzleILi3ELi4ELi3EEENS4_18smem_ptr_flag_bitsILi16EEENSV_INS5_IJNSA_ILi8EEESH_EEENS5_IJSH_SC_EEEEEEEvNS4_8identityENS4_23SM90_TMA_LOAD_MULTICASTENS13_IS15_S17_NSV_INS5_IJSH_S18_EEENS5_IJSC_SH_EEEEEEEvS1D_EENS_8epilogue10collective6detail29Sm90TmaWarpSpecializedAdapterINS1L_15DefaultEpilogueISJ_SK_SK_NS1K_6thread17LinearCombinationISJ_Li1EffLNS1P_9ScaleType4KindE0ELNS_15FloatRoundStyleE2ESJ_EENS1_15EpilogueDefaultEEEEEvvEEEEvNT_6ParamsE --------------------------
	.section	.nv.shared._ZN7cutlass13device_kernelINS_4gemm6kernel13GemmUniversalIN4cute5tupleIJiiiiEEENS1_10collective13CollectiveMmaINS1_34MainloopSm90TmaGmmaWarpSpecializedILi6ENS5_IJNS4_1CILi2EEENSA_ILi1EEESC_EEENS1_35KernelTmaWarpSpecializedCooperativeEEENS5_IJNSA_ILi128EEESG_NSA_ILi64EEEEEENS_6half_tENS5_IJlSC_lEEESJ_NS5_IJSC_llEEENS4_8TiledMMAINS4_8MMA_AtomIJNS4_4SM904GMMA26MMA_64x128x16_F32F16F16_SSILNSP_5MajorE0ELSR_1ELNSP_7ScaleInE1ELSS_1EEEEEENS4_6LayoutISD_NS5_IJSC_NSA_ILi0EEESW_EEEEENS5_IJNS4_10UnderscoreESZ_SZ_EEEEENS4_13SM90_TMA_LOADENS4_14ComposedLayoutINS4_7SwizzleILi3ELi4ELi3EEENS4_18smem_ptr_flag_bitsILi16EEENSV_INS5_IJNSA_ILi8EEESH_EEENS5_IJSH_SC_EEEEEEEvNS4_8identityENS4_23SM90_TMA_LOAD_MULTICASTENS13_IS15_S17_NSV_INS5_IJSH_S18_EEENS5_IJSC_SH_EEEEEEEvS1D_EENS_8epilogue10collective6detail29Sm90TmaWarpSpecializedAdapterINS1L_15DefaultEpilogueISJ_SK_SK_NS1K_6thread17LinearCombinationISJ_Li1EffLNS1P_9ScaleType4KindE0ELNS_15FloatRoundStyleE2ESJ_EENS1_15EpilogueDefaultEEEEEvvEEEEvNT_6ParamsE,"aw",@nobits
	.sectionflags	@""
	.align	16
	.zero		1024


//--------------------- .nv.shared.reserved.0     --------------------------
	.section	.nv.shared.reserved.0,"aw",@nobits
	.weak		__nv_reservedSMEM_offset_0_alias
	.size		__nv_reservedSMEM_offset_0_alias, 0, 0
	.other		__nv_reservedSMEM_offset_0_alias,@"STO_CUDA_RESERVED_SHARED STV_DEFAULT"
__nv_reservedSMEM_offset_0_alias:
	.zero		0


//--------------------- .nv.global                --------------------------
	.section	.nv.global,"aw",@nobits
.nv.global:
	.type		_ZN40_INTERNAL_55ae6797_4_k_cu_1dd7c6c6_342764cute1_E,@object
	.size		_ZN40_INTERNAL_55ae6797_4_k_cu_1dd7c6c6_342764cute1_E,(_ZN40_INTERNAL_55ae6797_4_k_cu_1dd7c6c6_342764cuda3std3__45__cpo6cbeginE - _ZN40_INTERNAL_55ae6797_4_k_cu_1dd7c6c6_342764cute1_E)
_ZN40_INTERNAL_55ae6797_4_k_cu_1dd7c6c6_342764cute1_E:
	.zero		1
	.type		_ZN40_INTERNAL_55ae6797_4_k_cu_1dd7c6c6_342764cuda3std3__45__cpo6cbeginE,@object
	.size		_ZN40_INTERNAL_55ae6797_4_k_cu_1dd7c6c6_342764cuda3std3__45__cpo6cbeginE,(_ZN40_INTERNAL_55ae6797_4_k_cu_1dd7c6c6_342764cuda3std3__48in_placeE - _ZN40_INTERNAL_55ae6797_4_k_cu_1dd7c6c6_342764cuda3std3__45__cpo6cbeginE)
_ZN40_INTERNAL_55ae6797_4_k_cu_1dd7c6c6_342764cuda3std3__45__cpo6cbeginE:
	.zero		1
	.type		_ZN40_INTERNAL_55ae6797_4_k_cu_1dd7c6c6_342764cuda3std3__48in_placeE,@object
	.size		_ZN40_INTERNAL_55ae6797_4_k_cu_1dd7c6c6_342764cuda3std3__48in_placeE,(_ZN40_INTERNAL_55ae6797_4_k_cu_1dd7c6c6_342764cuda3std6ranges3__45__cpo9iter_moveE - _ZN40_INTERNAL_55ae6797_4_k_cu_1dd7c6c6_342764cuda3std3__48in_placeE)
_ZN40_INTERNAL_55ae6797_4_k_cu_1dd7c6c6_342764cuda3std3__48in_placeE:
	.zero		1
	.type		_ZN40_INTERNAL_55ae6797_4_k_cu_1dd7c6c6_342764cuda3std6ranges3__45__cpo9iter_moveE,@object
	.size		_ZN40_INTERNAL_55ae6797_4_k_cu_1dd7c6c6_342764cuda3std6ranges3__45__cpo9iter_moveE,(_ZN40_INTERNAL_55ae6797_4_k_cu_1dd7c6c6_342764cuda3std3__45__cpo5beginE - _ZN40_INTERNAL_55ae6797_4_k_cu_1dd7c6c6_342764cuda3std6ranges3__45__cpo9iter_moveE)
_ZN40_INTERNAL_55ae6797_4_k_cu_1dd7c6c6_342764cuda3std6ranges3__45__cpo9iter_moveE:
	.zero		1
	.type		_ZN40_INTERNAL_55ae6797_4_k_cu_1dd7c6c6_342764cuda3std3__45__cpo5beginE,@object
	.size		_ZN40_INTERNAL_55ae6797_4_k_cu_1dd7c6c6_342764cuda3std3__45__cpo5beginE,(_ZN40_INTERNAL_55ae6797_4_k_cu_1dd7c6c6_342764cuda3std3__442_GLOBAL__N__55ae6797_4_k_cu_1dd7c6c6_342766ignoreE - _ZN40_INTERNAL_55ae6797_4_k_cu_1dd7c6c6_342764cuda3std3__45__cpo5beginE)
_ZN40_INTERNAL_55ae6797_4_k_cu_1dd7c6c6_342764cuda3std3__45__cpo5beginE:
	.zero		1
	.type		_ZN40_INTERNAL_55ae6797_4_k_cu_1dd7c6c6_342764cuda3std3__442_GLOBAL__N__55ae6797_4_k_cu_1dd7c6c6_342766ignoreE,@object
	.size		_ZN40_INTERNAL_55ae6797_4_k_cu_1dd7c6c6_342764cuda3std3__442_GLOBAL__N__55ae6797_4_k_cu_1dd7c6c6_342766ignoreE,(_ZN40_INTERNAL_55ae6797_4_k_cu_1dd7c6c6_342764cute7productE - _ZN40_INTERNAL_55ae6797_4_k_cu_1dd7c6c6_342764cuda3std3__442_GLOBAL__N__55ae6797_4_k_cu_1dd7c6c6_342766ignoreE)
_ZN40_INTERNAL_55ae6797_4_k_cu_1dd7c6c6_342764cuda3std3__442_GLOBAL__N__55ae6797_4_k_cu_1dd7c6c6_342766ignoreE:
	.zero		1
	.type		_ZN40_INTERNAL_55ae6797_4_k_cu_1dd7c6c6_342764cute7productE,@object
	.size		_ZN40_INTERNAL_55ae6797_4_k_cu_1dd7c6c6_342764cute7productE,(_ZN40_INTERNAL_55ae6797_4_k_cu_1dd7c6c6_342764cuda3std3__45__cpo3endE - _ZN40_INTERNAL_55ae6797_4_k_cu_1dd7c6c6_342764cute7productE)
_ZN40_INTERNAL_55ae6797_4_k_cu_1dd7c6c6_342764cute7productE:
	.zero		1
	.type		_ZN40_INTERNAL_55ae6797_4_k_cu_1dd7c6c6_342764cuda3std3__45__cpo3endE,@object
	.size		_ZN40_INTERNAL_55ae6797_4_k_cu_1dd7c6c6_342764cuda3std3__45__cpo3endE,(_ZN40_INTERNAL_55ae6797_4_k_cu_1dd7c6c6_342764cuda3std3__419piecewise_constructE - _ZN40_INTERNAL_55ae6797_4_k_cu_1dd7c6c6_342764cuda3std3__45__cpo3endE)
_ZN40_INTERNAL_55ae6797_4_k_cu_1dd7c6c6_342764cuda3std3__45__cpo3endE:
	.zero		1
	.type		_ZN40_INTERNAL_55ae6797_4_k_cu_1dd7c6c6_342764cuda3std3__419piecewise_constructE,@object
	.size		_ZN40_INTERNAL_55ae6797_4_k_cu_1dd7c6c6_342764cuda3std3__419piecewise_constructE,(_ZN40_INTERNAL_55ae6797_4_k_cu_1dd7c6c6_342764cuda3std3__45__cpo4cendE - _ZN40_INTERNAL_55ae6797_4_k_cu_1dd7c6c6_342764cuda3std3__419piecewise_constructE)
_ZN40_INTERNAL_55ae6797_4_k_cu_1dd7c6c6_342764cuda3std3__419piecewise_constructE:
	.zero		1
	.type		_ZN40_INTERNAL_55ae6797_4_k_cu_1dd7c6c6_342764cuda3std3__45__cpo4cendE,@object
	.size		_ZN40_INTERNAL_55ae6797_4_k_cu_1dd7c6c6_342764cuda3std3__45__cpo4cendE,(_ZN40_INTERNAL_55ae6797_4_k_cu_1dd7c6c6_342764cuda3std6ranges3__45__cpo4swapE - _ZN40_INTERNAL_55ae6797_4_k_cu_1dd7c6c6_342764cuda3std3__45__cpo4cendE)
_ZN40_INTERNAL_55ae6797_4_k_cu_1dd7c6c6_342764cuda3std3__45__cpo4cendE:
	.zero		1
	.type		_ZN40_INTERNAL_55ae6797_4_k_cu_1dd7c6c6_342764cuda3std6ranges3__45__cpo4swapE,@object
	.size		_ZN40_INTERNAL_55ae6797_4_k_cu_1dd7c6c6_342764cuda3std6ranges3__45__cpo4swapE,(.L_8 - _ZN40_INTERNAL_55ae6797_4_k_cu_1dd7c6c6_342764cuda3std6ranges3__45__cpo4swapE)
_ZN40_INTERNAL_55ae6797_4_k_cu_1dd7c6c6_342764cuda3std6ranges3__45__cpo4swapE:
	.zero		1
.L_8:


//--------------------- .nv.constant0._ZN7cutlass13device_kernelINS_4gemm6kernel13GemmUniversalIN4cute5tupleIJiiiiEEENS1_10collective13CollectiveMmaINS1_34MainloopSm90TmaGmmaWarpSpecializedILi6ENS5_IJNS4_1CILi2EEENSA_ILi1EEESC_EEENS1_35KernelTmaWarpSpecializedCooperativeEEENS5_IJNSA_ILi128EEESG_NSA_ILi64EEEEEENS_6half_tENS5_IJlSC_lEEESJ_NS5_IJSC_llEEENS4_8TiledMMAINS4_8MMA_AtomIJNS4_4SM904GMMA26MMA_64x128x16_F32F16F16_SSILNSP_5MajorE0ELSR_1ELNSP_7ScaleInE1ELSS_1EEEEEENS4_6LayoutISD_NS5_IJSC_NSA_ILi0EEESW_EEEEENS5_IJNS4_10UnderscoreESZ_SZ_EEEEENS4_13SM90_TMA_LOADENS4_14ComposedLayoutINS4_7SwizzleILi3ELi4ELi3EEENS4_18smem_ptr_flag_bitsILi16EEENSV_INS5_IJNSA_ILi8EEESH_EEENS5_IJSH_SC_EEEEEEEvNS4_8identityENS4_23SM90_TMA_LOAD_MULTICASTENS13_IS15_S17_NSV_INS5_IJSH_S18_EEENS5_IJSC_SH_EEEEEEEvS1D_EENS_8epilogue10collective6detail29Sm90TmaWarpSpecializedAdapterINS1L_15DefaultEpilogueISJ_SK_SK_NS1K_6thread17LinearCombinationISJ_Li1EffLNS1P_9ScaleType4KindE0ELNS_15FloatRoundStyleE2ESJ_EENS1_15EpilogueDefaultEEEEEvvEEEEvNT_6ParamsE --------------------------
	.section	.nv.constant0._ZN7cutlass13device_kernelINS_4gemm6kernel13GemmUniversalIN4cute5tupleIJiiiiEEENS1_10collective13CollectiveMmaINS1_34MainloopSm90TmaGmmaWarpSpecializedILi6ENS5_IJNS4_1CILi2EEENSA_ILi1EEESC_EEENS1_35KernelTmaWarpSpecializedCooperativeEEENS5_IJNSA_ILi128EEESG_NSA_ILi64EEEEEENS_6half_tENS5_IJlSC_lEEESJ_NS5_IJSC_llEEENS4_8TiledMMAINS4_8MMA_AtomIJNS4_4SM904GMMA26MMA_64x128x16_F32F16F16_SSILNSP_5MajorE0ELSR_1ELNSP_7ScaleInE1ELSS_1EEEEEENS4_6LayoutISD_NS5_IJSC_NSA_ILi0EEESW_EEEEENS5_IJNS4_10UnderscoreESZ_SZ_EEEEENS4_13SM90_TMA_LOADENS4_14ComposedLayoutINS4_7SwizzleILi3ELi4ELi3EEENS4_18smem_ptr_flag_bitsILi16EEENSV_INS5_IJNSA_ILi8EEESH_EEENS5_IJSH_SC_EEEEEEEvNS4_8identityENS4_23SM90_TMA_LOAD_MULTICASTENS13_IS15_S17_NSV_INS5_IJSH_S18_EEENS5_IJSC_SH_EEEEEEEvS1D_EENS_8epilogue10collective6detail29Sm90TmaWarpSpecializedAdapterINS1L_15DefaultEpilogueISJ_SK_SK_NS1K_6thread17LinearCombinationISJ_Li1EffLNS1P_9ScaleType4KindE0ELNS_15FloatRoundStyleE2ESJ_EENS1_15EpilogueDefaultEEEEEvvEEEEvNT_6ParamsE,"a",@progbits
	.sectionflags	@""
	.align	4
.nv.constant0._ZN7cutlass13device_kernelINS_4gemm6kernel13GemmUniversalIN4cute5tupleIJiiiiEEENS1_10collective13CollectiveMmaINS1_34MainloopSm90TmaGmmaWarpSpecializedILi6ENS5_IJNS4_1CILi2EEENSA_ILi1EEESC_EEENS1_35KernelTmaWarpSpecializedCooperativeEEENS5_IJNSA_ILi128EEESG_NSA_ILi64EEEEEENS_6half_tENS5_IJlSC_lEEESJ_NS5_IJSC_llEEENS4_8TiledMMAINS4_8MMA_AtomIJNS4_4SM904GMMA26MMA_64x128x16_F32F16F16_SSILNSP_5MajorE0ELSR_1ELNSP_7ScaleInE1ELSS_1EEEEEENS4_6LayoutISD_NS5_IJSC_NSA_ILi0EEESW_EEEEENS5_IJNS4_10UnderscoreESZ_SZ_EEEEENS4_13SM90_TMA_LOADENS4_14ComposedLayoutINS4_7SwizzleILi3ELi4ELi3EEENS4_18smem_ptr_flag_bitsILi16EEENSV_INS5_IJNSA_ILi8EEESH_EEENS5_IJSH_SC_EEEEEEEvNS4_8identityENS4_23SM90_TMA_LOAD_MULTICASTENS13_IS15_S17_NSV_INS5_IJSH_S18_EEENS5_IJSC_SH_EEEEEEEvS1D_EENS_8epilogue10collective6detail29Sm90TmaWarpSpecializedAdapterINS1L_15DefaultEpilogueISJ_SK_SK_NS1K_6thread17LinearCombinationISJ_Li1EffLNS1P_9ScaleType4KindE0ELNS_15FloatRoundStyleE2ESJ_EENS1_15EpilogueDefaultEEEEEvvEEEEvNT_6ParamsE:
	.zero		1664


//--------------------- SYMBOLS --------------------------

	.type		.nv.reservedSmem.offset0,@object
	.size		.nv.reservedSmem.offset0,0x4
	.type		__assertfail,@function
